//
// Generated by NVIDIA NVVM Compiler
//
// Compiler Build ID: CL-36424714
// Cuda compilation tools, release 13.0, V13.0.88
// Based on NVVM 20.0.0
//

.version 9.0
.target sm_100
.address_size 64

	// .globl	bayer8p_to_T_X2Rc10Rb10Ra10_kernel

.visible .entry bayer8p_to_T_X2Rc10Rb10Ra10_kernel(
	.param .u64 .ptr .align 1 bayer8p_to_T_X2Rc10Rb10Ra10_kernel_param_0,
	.param .u16 bayer8p_to_T_X2Rc10Rb10Ra10_kernel_param_1,
	.param .u64 .ptr .align 1 bayer8p_to_T_X2Rc10Rb10Ra10_kernel_param_2,
	.param .u16 bayer8p_to_T_X2Rc10Rb10Ra10_kernel_param_3,
	.param .u16 bayer8p_to_T_X2Rc10Rb10Ra10_kernel_param_4
)
{
	.reg .pred 	%p<15>;
	.reg .b16 	%rs<36>;
	.reg .b32 	%r<32>;
	.reg .b32 	%f<13>;
	.reg .b64 	%rd<9>;

	ld.param.u64 	%rd3, [bayer8p_to_T_X2Rc10Rb10Ra10_kernel_param_0];
	ld.param.u16 	%rs14, [bayer8p_to_T_X2Rc10Rb10Ra10_kernel_param_1];
	ld.param.u64 	%rd4, [bayer8p_to_T_X2Rc10Rb10Ra10_kernel_param_2];
	ld.param.u16 	%rs15, [bayer8p_to_T_X2Rc10Rb10Ra10_kernel_param_3];
	ld.param.u16 	%r3, [bayer8p_to_T_X2Rc10Rb10Ra10_kernel_param_4];
	mov.u32 	%r8, %ctaid.x;
	mov.u32 	%r9, %ntid.x;
	mov.u32 	%r10, %tid.x;
	mad.lo.s32 	%r11, %r8, %r9, %r10;
	mul.lo.s32 	%r1, %r11, 3;
	mov.u32 	%r12, %ctaid.y;
	mov.u32 	%r13, %ntid.y;
	mov.u32 	%r14, %tid.y;
	mad.lo.s32 	%r15, %r12, %r13, %r14;
	setp.ge.s32 	%p1, %r1, %r3;
	cvt.u32.u16 	%r16, %rs15;
	setp.ge.u32 	%p2, %r15, %r16;
	or.pred  	%p3, %p1, %p2;
	@%p3 bra 	$L__BB0_20;
	cvta.to.global.u64 	%rd5, %rd4;
	mad.lo.s32 	%r17, %r15, %r3, %r1;
	cvt.u32.u16 	%r18, %rs14;
	mul.lo.s32 	%r4, %r15, %r18;
	cvt.s64.s32 	%rd6, %r17;
	add.s64 	%rd1, %rd5, %rd6;
	ld.global.u8 	%rs18, [%rd1];
	cvt.rn.f32.u16 	%f7, %rs18;
	mul.f32 	%f1, %f7, 0f40806060;
	setp.gt.f32 	%p4, %f1, 0f447FC000;
	mov.b16 	%rs33, 1023;
	@%p4 bra 	$L__BB0_6;
	cvt.rzi.u32.f32 	%r5, %f1;
	cvt.u16.u32 	%rs33, %r5;
	cvt.rn.f32.u16 	%f8, %rs33;
	sub.f32 	%f2, %f1, %f8;
	setp.leu.f32 	%p5, %f2, 0f3F000000;
	@%p5 bra 	$L__BB0_4;
	add.s16 	%rs33, %rs33, 1;
	bra.uni 	$L__BB0_6;
$L__BB0_4:
	setp.lt.f32 	%p6, %f2, 0f3F000000;
	@%p6 bra 	$L__BB0_6;
	and.b32  	%r19, %r5, 1;
	add.s32 	%r20, %r19, %r5;
	cvt.u16.u32 	%rs33, %r20;
$L__BB0_6:
	mul.hi.s32 	%r21, %r1, 1431655766;
	shr.u32 	%r22, %r21, 31;
	add.s32 	%r23, %r21, %r22;
	shl.b32 	%r24, %r23, 2;
	add.s32 	%r25, %r4, %r24;
	cvt.s64.s32 	%rd7, %r25;
	cvta.to.global.u64 	%rd8, %rd3;
	add.s64 	%rd2, %rd8, %rd7;
	st.global.u8 	[%rd2], %rs33;
	shr.u16 	%rs19, %rs33, 8;
	and.b16  	%rs5, %rs19, 3;
	st.global.u8 	[%rd2+1], %rs5;
	add.s32 	%r26, %r1, 1;
	setp.ge.s32 	%p7, %r26, %r3;
	@%p7 bra 	$L__BB0_13;
	ld.global.u8 	%rs21, [%rd1+1];
	cvt.rn.f32.u16 	%f9, %rs21;
	mul.f32 	%f3, %f9, 0f40806060;
	setp.gt.f32 	%p8, %f3, 0f447FC000;
	mov.b16 	%rs34, 1023;
	@%p8 bra 	$L__BB0_12;
	cvt.rzi.u32.f32 	%r6, %f3;
	cvt.u16.u32 	%rs34, %r6;
	cvt.rn.f32.u16 	%f10, %rs34;
	sub.f32 	%f4, %f3, %f10;
	setp.leu.f32 	%p9, %f4, 0f3F000000;
	@%p9 bra 	$L__BB0_10;
	add.s16 	%rs34, %rs34, 1;
	bra.uni 	$L__BB0_12;
$L__BB0_10:
	setp.lt.f32 	%p10, %f4, 0f3F000000;
	@%p10 bra 	$L__BB0_12;
	and.b32  	%r27, %r6, 1;
	add.s32 	%r28, %r27, %r6;
	cvt.u16.u32 	%rs34, %r28;
$L__BB0_12:
	shl.b16 	%rs22, %rs34, 2;
	or.b16  	%rs23, %rs22, %rs5;
	st.global.u8 	[%rd2+1], %rs23;
	shr.u16 	%rs24, %rs34, 6;
	and.b16  	%rs25, %rs24, 15;
	st.global.u8 	[%rd2+2], %rs25;
$L__BB0_13:
	add.s32 	%r29, %r1, 2;
	setp.ge.s32 	%p11, %r29, %r3;
	@%p11 bra 	$L__BB0_20;
	ld.global.u8 	%rs27, [%rd1+2];
	cvt.rn.f32.u16 	%f11, %rs27;
	mul.f32 	%f5, %f11, 0f40806060;
	setp.gt.f32 	%p12, %f5, 0f447FC000;
	mov.b16 	%rs35, 1023;
	@%p12 bra 	$L__BB0_19;
	cvt.rzi.u32.f32 	%r7, %f5;
	cvt.u16.u32 	%rs35, %r7;
	cvt.rn.f32.u16 	%f12, %rs35;
	sub.f32 	%f6, %f5, %f12;
	setp.leu.f32 	%p13, %f6, 0f3F000000;
	@%p13 bra 	$L__BB0_17;
	add.s16 	%rs35, %rs35, 1;
	bra.uni 	$L__BB0_19;
$L__BB0_17:
	setp.lt.f32 	%p14, %f6, 0f3F000000;
	@%p14 bra 	$L__BB0_19;
	and.b32  	%r30, %r7, 1;
	add.s32 	%r31, %r30, %r7;
	cvt.u16.u32 	%rs35, %r31;
$L__BB0_19:
	ld.global.u8 	%rs28, [%rd2+2];
	shl.b16 	%rs29, %rs35, 4;
	or.b16  	%rs30, %rs29, %rs28;
	st.global.u8 	[%rd2+2], %rs30;
	shr.u16 	%rs31, %rs35, 4;
	and.b16  	%rs32, %rs31, 63;
	st.global.u8 	[%rd2+3], %rs32;
$L__BB0_20:
	ret;

}
	// .globl	bayer8p_to_10p_kernel
.visible .entry bayer8p_to_10p_kernel(
	.param .u64 .ptr .align 1 bayer8p_to_10p_kernel_param_0,
	.param .u16 bayer8p_to_10p_kernel_param_1,
	.param .u64 .ptr .align 1 bayer8p_to_10p_kernel_param_2,
	.param .u16 bayer8p_to_10p_kernel_param_3,
	.param .u16 bayer8p_to_10p_kernel_param_4
)
{
	.reg .pred 	%p<19>;
	.reg .b16 	%rs<50>;
	.reg .b32 	%r<33>;
	.reg .b32 	%f<17>;
	.reg .b64 	%rd<9>;

	ld.param.u64 	%rd3, [bayer8p_to_10p_kernel_param_0];
	ld.param.u16 	%rs22, [bayer8p_to_10p_kernel_param_1];
	ld.param.u64 	%rd4, [bayer8p_to_10p_kernel_param_2];
	ld.param.u16 	%rs23, [bayer8p_to_10p_kernel_param_3];
	ld.param.u16 	%r3, [bayer8p_to_10p_kernel_param_4];
	mov.u32 	%r8, %ctaid.x;
	mov.u32 	%r9, %ntid.x;
	mov.u32 	%r10, %tid.x;
	mad.lo.s32 	%r11, %r8, %r9, %r10;
	shl.b32 	%r1, %r11, 2;
	mov.u32 	%r12, %ctaid.y;
	mov.u32 	%r13, %ntid.y;
	mov.u32 	%r14, %tid.y;
	mad.lo.s32 	%r15, %r12, %r13, %r14;
	setp.ge.s32 	%p1, %r1, %r3;
	cvt.u32.u16 	%r16, %rs23;
	setp.ge.u32 	%p2, %r15, %r16;
	or.pred  	%p3, %p1, %p2;
	@%p3 bra 	$L__BB1_27;
	cvta.to.global.u64 	%rd5, %rd3;
	cvta.to.global.u64 	%rd6, %rd4;
	mad.lo.s32 	%r17, %r15, %r3, %r1;
	cvt.u32.u16 	%r18, %rs22;
	shr.s32 	%r19, %r1, 2;
	add.s32 	%r20, %r19, %r1;
	mad.lo.s32 	%r21, %r15, %r18, %r20;
	cvt.s64.s32 	%rd7, %r21;
	add.s64 	%rd1, %rd5, %rd7;
	mov.b16 	%rs26, 0;
	st.global.u8 	[%rd1], %rs26;
	st.global.u8 	[%rd1+1], %rs26;
	st.global.u8 	[%rd1+2], %rs26;
	st.global.u8 	[%rd1+3], %rs26;
	st.global.u8 	[%rd1+4], %rs26;
	cvt.s64.s32 	%rd8, %r17;
	add.s64 	%rd2, %rd6, %rd8;
	ld.global.u8 	%rs27, [%rd2];
	cvt.rn.f32.u16 	%f9, %rs27;
	mul.f32 	%f1, %f9, 0f40806060;
	setp.gt.f32 	%p4, %f1, 0f447FC000;
	mov.b16 	%rs44, 1023;
	@%p4 bra 	$L__BB1_6;
	cvt.rzi.u32.f32 	%r4, %f1;
	cvt.u16.u32 	%rs44, %r4;
	cvt.rn.f32.u16 	%f10, %rs44;
	sub.f32 	%f2, %f1, %f10;
	setp.leu.f32 	%p5, %f2, 0f3F000000;
	@%p5 bra 	$L__BB1_4;
	add.s16 	%rs44, %rs44, 1;
	bra.uni 	$L__BB1_6;
$L__BB1_4:
	setp.lt.f32 	%p6, %f2, 0f3F000000;
	@%p6 bra 	$L__BB1_6;
	and.b32  	%r22, %r4, 1;
	add.s32 	%r23, %r22, %r4;
	cvt.u16.u32 	%rs44, %r23;
$L__BB1_6:
	shr.u16 	%rs28, %rs44, 2;
	st.global.u8 	[%rd1], %rs28;
	and.b16  	%rs48, %rs44, 3;
	st.global.u8 	[%rd1+4], %rs48;
	add.s32 	%r24, %r1, 1;
	setp.ge.s32 	%p7, %r24, %r3;
	@%p7 bra 	$L__BB1_13;
	ld.global.u8 	%rs30, [%rd2+1];
	cvt.rn.f32.u16 	%f11, %rs30;
	mul.f32 	%f3, %f11, 0f40806060;
	setp.gt.f32 	%p8, %f3, 0f447FC000;
	mov.b16 	%rs45, 1023;
	@%p8 bra 	$L__BB1_12;
	cvt.rzi.u32.f32 	%r5, %f3;
	cvt.u16.u32 	%rs45, %r5;
	cvt.rn.f32.u16 	%f12, %rs45;
	sub.f32 	%f4, %f3, %f12;
	setp.leu.f32 	%p9, %f4, 0f3F000000;
	@%p9 bra 	$L__BB1_10;
	add.s16 	%rs45, %rs45, 1;
	bra.uni 	$L__BB1_12;
$L__BB1_10:
	setp.lt.f32 	%p10, %f4, 0f3F000000;
	@%p10 bra 	$L__BB1_12;
	and.b32  	%r25, %r5, 1;
	add.s32 	%r26, %r25, %r5;
	cvt.u16.u32 	%rs45, %r26;
$L__BB1_12:
	shr.u16 	%rs31, %rs45, 2;
	st.global.u8 	[%rd1+1], %rs31;
	shl.b16 	%rs32, %rs45, 2;
	and.b16  	%rs33, %rs32, 12;
	or.b16  	%rs48, %rs33, %rs48;
	st.global.u8 	[%rd1+4], %rs48;
$L__BB1_13:
	add.s32 	%r27, %r1, 2;
	setp.ge.s32 	%p11, %r27, %r3;
	@%p11 bra 	$L__BB1_20;
	ld.global.u8 	%rs35, [%rd2+2];
	cvt.rn.f32.u16 	%f13, %rs35;
	mul.f32 	%f5, %f13, 0f40806060;
	setp.gt.f32 	%p12, %f5, 0f447FC000;
	mov.b16 	%rs47, 1023;
	@%p12 bra 	$L__BB1_19;
	cvt.rzi.u32.f32 	%r6, %f5;
	cvt.u16.u32 	%rs47, %r6;
	cvt.rn.f32.u16 	%f14, %rs47;
	sub.f32 	%f6, %f5, %f14;
	setp.leu.f32 	%p13, %f6, 0f3F000000;
	@%p13 bra 	$L__BB1_17;
	add.s16 	%rs47, %rs47, 1;
	bra.uni 	$L__BB1_19;
$L__BB1_17:
	setp.lt.f32 	%p14, %f6, 0f3F000000;
	@%p14 bra 	$L__BB1_19;
	and.b32  	%r28, %r6, 1;
	add.s32 	%r29, %r28, %r6;
	cvt.u16.u32 	%rs47, %r29;
$L__BB1_19:
	shr.u16 	%rs36, %rs47, 2;
	st.global.u8 	[%rd1+2], %rs36;
	shl.b16 	%rs37, %rs47, 4;
	and.b16  	%rs38, %rs37, 48;
	or.b16  	%rs48, %rs38, %rs48;
	st.global.u8 	[%rd1+4], %rs48;
$L__BB1_20:
	add.s32 	%r30, %r1, 3;
	setp.ge.s32 	%p15, %r30, %r3;
	@%p15 bra 	$L__BB1_27;
	ld.global.u8 	%rs40, [%rd2+3];
	cvt.rn.f32.u16 	%f15, %rs40;
	mul.f32 	%f7, %f15, 0f40806060;
	setp.gt.f32 	%p16, %f7, 0f447FC000;
	mov.b16 	%rs49, 1023;
	@%p16 bra 	$L__BB1_26;
	cvt.rzi.u32.f32 	%r7, %f7;
	cvt.u16.u32 	%rs49, %r7;
	cvt.rn.f32.u16 	%f16, %rs49;
	sub.f32 	%f8, %f7, %f16;
	setp.leu.f32 	%p17, %f8, 0f3F000000;
	@%p17 bra 	$L__BB1_24;
	add.s16 	%rs49, %rs49, 1;
	bra.uni 	$L__BB1_26;
$L__BB1_24:
	setp.lt.f32 	%p18, %f8, 0f3F000000;
	@%p18 bra 	$L__BB1_26;
	and.b32  	%r31, %r7, 1;
	add.s32 	%r32, %r31, %r7;
	cvt.u16.u32 	%rs49, %r32;
$L__BB1_26:
	shr.u16 	%rs41, %rs49, 2;
	st.global.u8 	[%rd1+3], %rs41;
	shl.b16 	%rs42, %rs49, 6;
	or.b16  	%rs43, %rs42, %rs48;
	st.global.u8 	[%rd1+4], %rs43;
$L__BB1_27:
	ret;

}
	// .globl	bayer8p_to_T_R12_PK_ISP_kernel
.visible .entry bayer8p_to_T_R12_PK_ISP_kernel(
	.param .u64 .ptr .align 1 bayer8p_to_T_R12_PK_ISP_kernel_param_0,
	.param .u16 bayer8p_to_T_R12_PK_ISP_kernel_param_1,
	.param .u64 .ptr .align 1 bayer8p_to_T_R12_PK_ISP_kernel_param_2,
	.param .u16 bayer8p_to_T_R12_PK_ISP_kernel_param_3,
	.param .u16 bayer8p_to_T_R12_PK_ISP_kernel_param_4
)
{
	.reg .pred 	%p<11>;
	.reg .b16 	%rs<23>;
	.reg .b32 	%r<26>;
	.reg .b32 	%f<9>;
	.reg .b64 	%rd<9>;

	ld.param.u64 	%rd3, [bayer8p_to_T_R12_PK_ISP_kernel_param_0];
	ld.param.u16 	%rs10, [bayer8p_to_T_R12_PK_ISP_kernel_param_1];
	ld.param.u64 	%rd4, [bayer8p_to_T_R12_PK_ISP_kernel_param_2];
	ld.param.u16 	%rs11, [bayer8p_to_T_R12_PK_ISP_kernel_param_3];
	ld.param.u16 	%r3, [bayer8p_to_T_R12_PK_ISP_kernel_param_4];
	mov.u32 	%r7, %ctaid.x;
	mov.u32 	%r8, %ntid.x;
	mov.u32 	%r9, %tid.x;
	mad.lo.s32 	%r10, %r7, %r8, %r9;
	shl.b32 	%r1, %r10, 1;
	mov.u32 	%r11, %ctaid.y;
	mov.u32 	%r12, %ntid.y;
	mov.u32 	%r13, %tid.y;
	mad.lo.s32 	%r14, %r11, %r12, %r13;
	setp.ge.s32 	%p1, %r1, %r3;
	cvt.u32.u16 	%r15, %rs11;
	setp.ge.u32 	%p2, %r14, %r15;
	or.pred  	%p3, %p1, %p2;
	@%p3 bra 	$L__BB2_13;
	cvta.to.global.u64 	%rd5, %rd4;
	mad.lo.s32 	%r16, %r14, %r3, %r1;
	cvt.u32.u16 	%r17, %rs10;
	mul.lo.s32 	%r4, %r14, %r17;
	cvt.s64.s32 	%rd6, %r16;
	add.s64 	%rd1, %rd5, %rd6;
	ld.global.u8 	%rs14, [%rd1];
	cvt.rn.f32.u16 	%f5, %rs14;
	mul.f32 	%f1, %f5, 0f41807878;
	setp.gt.f32 	%p4, %f1, 0f457FF000;
	mov.b16 	%rs21, 4095;
	@%p4 bra 	$L__BB2_6;
	cvt.rzi.u32.f32 	%r5, %f1;
	cvt.u16.u32 	%rs21, %r5;
	cvt.rn.f32.u16 	%f6, %rs21;
	sub.f32 	%f2, %f1, %f6;
	setp.leu.f32 	%p5, %f2, 0f3F000000;
	@%p5 bra 	$L__BB2_4;
	add.s16 	%rs21, %rs21, 1;
	bra.uni 	$L__BB2_6;
$L__BB2_4:
	setp.lt.f32 	%p6, %f2, 0f3F000000;
	@%p6 bra 	$L__BB2_6;
	and.b32  	%r18, %r5, 1;
	add.s32 	%r19, %r18, %r5;
	cvt.u16.u32 	%rs21, %r19;
$L__BB2_6:
	shr.s32 	%r20, %r1, 1;
	add.s32 	%r21, %r20, %r1;
	add.s32 	%r22, %r21, %r4;
	cvt.s64.s32 	%rd7, %r22;
	cvta.to.global.u64 	%rd8, %rd3;
	add.s64 	%rd2, %rd8, %rd7;
	st.global.u8 	[%rd2], %rs21;
	shr.u16 	%rs15, %rs21, 8;
	and.b16  	%rs5, %rs15, 15;
	st.global.u8 	[%rd2+1], %rs5;
	add.s32 	%r23, %r1, 1;
	setp.ge.s32 	%p7, %r23, %r3;
	@%p7 bra 	$L__BB2_13;
	ld.global.u8 	%rs17, [%rd1+1];
	cvt.rn.f32.u16 	%f7, %rs17;
	mul.f32 	%f3, %f7, 0f41807878;
	setp.gt.f32 	%p8, %f3, 0f457FF000;
	mov.b16 	%rs22, 4095;
	@%p8 bra 	$L__BB2_12;
	cvt.rzi.u32.f32 	%r6, %f3;
	cvt.u16.u32 	%rs22, %r6;
	cvt.rn.f32.u16 	%f8, %rs22;
	sub.f32 	%f4, %f3, %f8;
	setp.leu.f32 	%p9, %f4, 0f3F000000;
	@%p9 bra 	$L__BB2_10;
	add.s16 	%rs22, %rs22, 1;
	bra.uni 	$L__BB2_12;
$L__BB2_10:
	setp.lt.f32 	%p10, %f4, 0f3F000000;
	@%p10 bra 	$L__BB2_12;
	and.b32  	%r24, %r6, 1;
	add.s32 	%r25, %r24, %r6;
	cvt.u16.u32 	%rs22, %r25;
$L__BB2_12:
	shl.b16 	%rs18, %rs22, 4;
	or.b16  	%rs19, %rs18, %rs5;
	st.global.u8 	[%rd2+1], %rs19;
	shr.u16 	%rs20, %rs22, 4;
	st.global.u8 	[%rd2+2], %rs20;
$L__BB2_13:
	ret;

}
	// .globl	generate_bayerGB8p_kernel
.visible .entry generate_bayerGB8p_kernel(
	.param .u64 .ptr .align 1 generate_bayerGB8p_kernel_param_0,
	.param .u16 generate_bayerGB8p_kernel_param_1,
	.param .u16 generate_bayerGB8p_kernel_param_2
)
{
	.reg .pred 	%p<26>;
	.reg .b16 	%rs<31>;
	.reg .b32 	%r<33>;
	.reg .b32 	%f<25>;
	.reg .b64 	%rd<11>;

	ld.param.u64 	%rd2, [generate_bayerGB8p_kernel_param_0];
	ld.param.u16 	%rs17, [generate_bayerGB8p_kernel_param_1];
	ld.param.u16 	%rs18, [generate_bayerGB8p_kernel_param_2];
	cvta.to.global.u64 	%rd1, %rd2;
	mov.u32 	%r8, %ctaid.y;
	mov.u32 	%r9, %ntid.y;
	mov.u32 	%r10, %tid.y;
	mad.lo.s32 	%r1, %r8, %r9, %r10;
	mov.u32 	%r11, %ctaid.x;
	mov.u32 	%r12, %ntid.x;
	mov.u32 	%r13, %tid.x;
	mad.lo.s32 	%r2, %r11, %r12, %r13;
	cvt.u32.u16 	%r14, %rs17;
	setp.ge.u32 	%p1, %r1, %r14;
	cvt.u32.u16 	%r3, %rs18;
	setp.ge.s32 	%p2, %r2, %r3;
	or.pred  	%p3, %p1, %p2;
	@%p3 bra 	$L__BB3_32;
	and.b32  	%r15, %r1, 1;
	setp.eq.b32 	%p4, %r15, 1;
	not.pred 	%p5, %p4;
	@%p5 bra 	$L__BB3_17;
	and.b32  	%r16, %r2, 1;
	setp.eq.b32 	%p6, %r16, 1;
	not.pred 	%p7, %p6;
	@%p7 bra 	$L__BB3_10;
	add.s32 	%r17, %r1, -1;
	cvt.rn.f32.u32 	%f9, %r17;
	cvt.rn.f32.u16 	%f10, %rs17;
	div.rn.f32 	%f11, %f9, %f10;
	mul.f32 	%f1, %f11, 0f437F0000;
	setp.gt.f32 	%p8, %f1, 0f437F0000;
	mov.b16 	%rs27, 255;
	@%p8 bra 	$L__BB3_9;
	setp.lt.f32 	%p9, %f1, 0f00000000;
	mov.b16 	%rs27, 0;
	@%p9 bra 	$L__BB3_9;
	cvt.rzi.u32.f32 	%r4, %f1;
	cvt.u16.u32 	%rs27, %r4;
	cvt.rn.f32.u16 	%f12, %rs27;
	sub.f32 	%f2, %f1, %f12;
	setp.leu.f32 	%p10, %f2, 0f3F000000;
	@%p10 bra 	$L__BB3_7;
	add.s16 	%rs27, %rs27, 1;
	bra.uni 	$L__BB3_9;
$L__BB3_7:
	setp.lt.f32 	%p11, %f2, 0f3F000000;
	@%p11 bra 	$L__BB3_9;
	and.b32  	%r18, %r4, 1;
	add.s32 	%r19, %r18, %r4;
	cvt.u16.u32 	%rs27, %r19;
$L__BB3_9:
	mad.lo.s32 	%r20, %r1, %r3, %r2;
	cvt.s64.s32 	%rd3, %r20;
	add.s64 	%rd4, %rd1, %rd3;
	st.global.u8 	[%rd4], %rs27;
	bra.uni 	$L__BB3_32;
$L__BB3_10:
	cvt.rn.f32.s32 	%f13, %r2;
	cvt.rn.f32.u16 	%f14, %rs18;
	div.rn.f32 	%f15, %f13, %f14;
	mul.f32 	%f3, %f15, 0f437F0000;
	setp.gt.f32 	%p12, %f3, 0f437F0000;
	mov.b16 	%rs28, 255;
	@%p12 bra 	$L__BB3_16;
	setp.lt.f32 	%p13, %f3, 0f00000000;
	mov.b16 	%rs28, 0;
	@%p13 bra 	$L__BB3_16;
	cvt.rzi.u32.f32 	%r5, %f3;
	cvt.u16.u32 	%rs28, %r5;
	cvt.rn.f32.u16 	%f16, %rs28;
	sub.f32 	%f4, %f3, %f16;
	setp.leu.f32 	%p14, %f4, 0f3F000000;
	@%p14 bra 	$L__BB3_14;
	add.s16 	%rs28, %rs28, 1;
	bra.uni 	$L__BB3_16;
$L__BB3_14:
	setp.lt.f32 	%p15, %f4, 0f3F000000;
	@%p15 bra 	$L__BB3_16;
	and.b32  	%r21, %r5, 1;
	add.s32 	%r22, %r21, %r5;
	cvt.u16.u32 	%rs28, %r22;
$L__BB3_16:
	mad.lo.s32 	%r23, %r1, %r3, %r2;
	cvt.s64.s32 	%rd5, %r23;
	add.s64 	%rd6, %rd1, %rd5;
	st.global.u8 	[%rd6], %rs28;
	bra.uni 	$L__BB3_32;
$L__BB3_17:
	and.b32  	%r24, %r2, 1;
	setp.eq.b32 	%p16, %r24, 1;
	not.pred 	%p17, %p16;
	@%p17 bra 	$L__BB3_25;
	not.b32 	%r25, %r2;
	add.s32 	%r26, %r3, %r25;
	cvt.rn.f32.s32 	%f17, %r26;
	cvt.rn.f32.u16 	%f18, %rs18;
	div.rn.f32 	%f19, %f17, %f18;
	mul.f32 	%f5, %f19, 0f437F0000;
	setp.gt.f32 	%p18, %f5, 0f437F0000;
	mov.b16 	%rs29, 255;
	@%p18 bra 	$L__BB3_24;
	setp.lt.f32 	%p19, %f5, 0f00000000;
	mov.b16 	%rs29, 0;
	@%p19 bra 	$L__BB3_24;
	cvt.rzi.u32.f32 	%r6, %f5;
	cvt.u16.u32 	%rs29, %r6;
	cvt.rn.f32.u16 	%f20, %rs29;
	sub.f32 	%f6, %f5, %f20;
	setp.leu.f32 	%p20, %f6, 0f3F000000;
	@%p20 bra 	$L__BB3_22;
	add.s16 	%rs29, %rs29, 1;
	bra.uni 	$L__BB3_24;
$L__BB3_22:
	setp.lt.f32 	%p21, %f6, 0f3F000000;
	@%p21 bra 	$L__BB3_24;
	and.b32  	%r27, %r6, 1;
	add.s32 	%r28, %r27, %r6;
	cvt.u16.u32 	%rs29, %r28;
$L__BB3_24:
	mad.lo.s32 	%r29, %r1, %r3, %r2;
	cvt.s64.s32 	%rd7, %r29;
	add.s64 	%rd8, %rd1, %rd7;
	st.global.u8 	[%rd8], %rs29;
	bra.uni 	$L__BB3_32;
$L__BB3_25:
	cvt.rn.f32.u32 	%f21, %r1;
	cvt.rn.f32.u16 	%f22, %rs17;
	div.rn.f32 	%f23, %f21, %f22;
	mul.f32 	%f7, %f23, 0f437F0000;
	setp.gt.f32 	%p22, %f7, 0f437F0000;
	mov.b16 	%rs30, 255;
	@%p22 bra 	$L__BB3_31;
	setp.lt.f32 	%p23, %f7, 0f00000000;
	mov.b16 	%rs30, 0;
	@%p23 bra 	$L__BB3_31;
	cvt.rzi.u32.f32 	%r7, %f7;
	cvt.u16.u32 	%rs30, %r7;
	cvt.rn.f32.u16 	%f24, %rs30;
	sub.f32 	%f8, %f7, %f24;
	setp.leu.f32 	%p24, %f8, 0f3F000000;
	@%p24 bra 	$L__BB3_29;
	add.s16 	%rs30, %rs30, 1;
	bra.uni 	$L__BB3_31;
$L__BB3_29:
	setp.lt.f32 	%p25, %f8, 0f3F000000;
	@%p25 bra 	$L__BB3_31;
	and.b32  	%r30, %r7, 1;
	add.s32 	%r31, %r30, %r7;
	cvt.u16.u32 	%rs30, %r31;
$L__BB3_31:
	mad.lo.s32 	%r32, %r1, %r3, %r2;
	cvt.s64.s32 	%rd9, %r32;
	add.s64 	%rd10, %rd1, %rd9;
	st.global.u8 	[%rd10], %rs30;
$L__BB3_32:
	ret;

}


// ===== COMPILED SASS (sm_100) =====

	.target	sm_100

	.elftype	@"ET_EXEC"


//--------------------- .note.nv.tkinfo           --------------------------
	.section	.note.nv.tkinfo,"",@"SHT_NOTE"
	.sectionflags	@"SHF_NOTE_NV_TKINFO"
	.tkinfo
        /*0018*/ 	.word	0x00000002
        /*0030*/ 	.string	""
        /*0030*/ 	.string	"ptxas"
        /*0030*/ 	.string	"Cuda compilation tools, release 13.0, V13.0.88"
        /*0030*/ 	.string	"Build cuda_13.0.r13.0/compiler.36424714_0"
        /*0030*/ 	.string	"-arch sm_100 -m 64 "



//--------------------- .note.nv.cuinfo           --------------------------
	.section	.note.nv.cuinfo,"",@"SHT_NOTE"
	.sectionflags	@"SHF_NOTE_NV_CUINFO"
        /*0018*/ 	.short	0x0002
        /*001a*/ 	.short	0x0064
        /*001c*/ 	.short	0x0082
	.zero		2


//--------------------- .nv.info                  --------------------------
	.section	.nv.info,"",@"SHT_CUDA_INFO"
	.align	4


	//----- nvinfo : EIATTR_REGCOUNT
	.align		4
        /*0000*/ 	.byte	0x04, 0x2f
        /*0002*/ 	.short	(.L_1 - .L_0)
	.align		4
.L_0:
        /*0004*/ 	.word	index@(bayer8p_to_T_X2Rc10Rb10Ra10_kernel)
        /*0008*/ 	.word	0x0000000e


	//----- nvinfo : EIATTR_FRAME_SIZE
	.align		4
.L_1:
        /*000c*/ 	.byte	0x04, 0x11
        /*000e*/ 	.short	(.L_3 - .L_2)
	.align		4
.L_2:
        /*0010*/ 	.word	index@(bayer8p_to_T_X2Rc10Rb10Ra10_kernel)
        /*0014*/ 	.word	0x00000000


	//----- nvinfo : EIATTR_REGCOUNT
	.align		4
.L_3:
        /*0018*/ 	.byte	0x04, 0x2f
        /*001a*/ 	.short	(.L_5 - .L_4)
	.align		4
.L_4:
        /*001c*/ 	.word	index@(bayer8p_to_10p_kernel)
        /*0020*/ 	.word	0x0000000e


	//----- nvinfo : EIATTR_FRAME_SIZE
	.align		4
.L_5:
        /*0024*/ 	.byte	0x04, 0x11
        /*0026*/ 	.short	(.L_7 - .L_6)
	.align		4
.L_6:
        /*0028*/ 	.word	index@(bayer8p_to_10p_kernel)
        /*002c*/ 	.word	0x00000000


	//----- nvinfo : EIATTR_REGCOUNT
	.align		4
.L_7:
        /*0030*/ 	.byte	0x04, 0x2f
        /*0032*/ 	.short	(.L_9 - .L_8)
	.align		4
.L_8:
        /*0034*/ 	.word	index@(bayer8p_to_T_R12_PK_ISP_kernel)
        /*0038*/ 	.word	0x0000000c


	//----- nvinfo : EIATTR_FRAME_SIZE
	.align		4
.L_9:
        /*003c*/ 	.byte	0x04, 0x11
        /*003e*/ 	.short	(.L_11 - .L_10)
	.align		4
.L_10:
        /*0040*/ 	.word	index@(bayer8p_to_T_R12_PK_ISP_kernel)
        /*0044*/ 	.word	0x00000000


	//----- nvinfo : EIATTR_REGCOUNT
	.align		4
.L_11:
        /*0048*/ 	.byte	0x04, 0x2f
        /*004a*/ 	.short	(.L_13 - .L_12)
	.align		4
.L_12:
        /*004c*/ 	.word	index@(generate_bayerGB8p_kernel)
        /*0050*/ 	.word	0x00000011


	//----- nvinfo : EIATTR_FRAME_SIZE
	.align		4
.L_13:
        /*0054*/ 	.byte	0x04, 0x11
        /*0056*/ 	.short	(.L_15 - .L_14)
	.align		4
.L_14:
        /*0058*/ 	.word	index@($__internal_0_$__cuda_sm3x_div_rn_noftz_f32_slowpath)
        /*005c*/ 	.word	0x00000000


	//----- nvinfo : EIATTR_FRAME_SIZE
	.align		4
.L_15:
        /*0060*/ 	.byte	0x04, 0x11
        /*0062*/ 	.short	(.L_17 - .L_16)
	.align		4
.L_16:
        /*0064*/ 	.word	index@(generate_bayerGB8p_kernel)
        /*0068*/ 	.word	0x00000000


	//----- nvinfo : EIATTR_MIN_STACK_SIZE
	.align		4
.L_17:
        /*006c*/ 	.byte	0x04, 0x12
        /*006e*/ 	.short	(.L_19 - .L_18)
	.align		4
.L_18:
        /*0070*/ 	.word	index@(generate_bayerGB8p_kernel)
        /*0074*/ 	.word	0x00000000


	//----- nvinfo : EIATTR_MIN_STACK_SIZE
	.align		4
.L_19:
        /*0078*/ 	.byte	0x04, 0x12
        /*007a*/ 	.short	(.L_21 - .L_20)
	.align		4
.L_20:
        /*007c*/ 	.word	index@(bayer8p_to_T_R12_PK_ISP_kernel)
        /*0080*/ 	.word	0x00000000


	//----- nvinfo : EIATTR_MIN_STACK_SIZE
	.align		4
.L_21:
        /*0084*/ 	.byte	0x04, 0x12
        /*0086*/ 	.short	(.L_23 - .L_22)
	.align		4
.L_22:
        /*0088*/ 	.word	index@(bayer8p_to_10p_kernel)
        /*008c*/ 	.word	0x00000000


	//----- nvinfo : EIATTR_MIN_STACK_SIZE
	.align		4
.L_23:
        /*0090*/ 	.byte	0x04, 0x12
        /*0092*/ 	.short	(.L_25 - .L_24)
	.align		4
.L_24:
        /*0094*/ 	.word	index@(bayer8p_to_T_X2Rc10Rb10Ra10_kernel)
        /*0098*/ 	.word	0x00000000
.L_25:


//--------------------- .nv.compat                --------------------------
	.section	.nv.compat,"",@"SHT_CUDA_COMPAT_INFO"
	.align	4
        /*0000*/ 	.byte	0x02, 0x09, 0x00, 0x00, 0x02, 0x02, 0x01, 0x00, 0x02, 0x05, 0x05, 0x00, 0x03, 0x07, 0x01, 0x01
        /*0010*/ 	.byte	0x02, 0x03, 0x00, 0x00, 0x02, 0x06, 0x01, 0x00, 0x04, 0x0b, 0x08, 0x00, 0x01, 0x00, 0x00, 0x00
        /*0020*/ 	.byte	0x00, 0x00, 0x00, 0x00


//--------------------- .nv.info.generate_bayerGB8p_kernel --------------------------
	.section	.nv.info.generate_bayerGB8p_kernel,"",@"SHT_CUDA_INFO"
	.sectionflags	@""
	.align	4


	//----- nvinfo : EIATTR_CUDA_API_VERSION
	.align		4
        /*0000*/ 	.byte	0x04, 0x37
        /*0002*/ 	.short	(.L_27 - .L_26)
.L_26:
        /*0004*/ 	.word	0x00000082


	//----- nvinfo : EIATTR_KPARAM_INFO
	.align		4
.L_27:
        /*0008*/ 	.byte	0x04, 0x17
        /*000a*/ 	.short	(.L_29 - .L_28)
.L_28:
        /*000c*/ 	.word	0x00000000
        /*0010*/ 	.short	0x0002
        /*0012*/ 	.short	0x000a
        /*0014*/ 	.byte	0x00, 0xf0, 0x09, 0x00


	//----- nvinfo : EIATTR_KPARAM_INFO
	.align		4
.L_29:
        /*0018*/ 	.byte	0x04, 0x17
        /*001a*/ 	.short	(.L_31 - .L_30)
.L_30:
        /*001c*/ 	.word	0x00000000
        /*0020*/ 	.short	0x0001
        /*0022*/ 	.short	0x0008
        /*0024*/ 	.byte	0x00, 0xf0, 0x09, 0x00


	//----- nvinfo : EIATTR_KPARAM_INFO
	.align		4
.L_31:
        /*0028*/ 	.byte	0x04, 0x17
        /*002a*/ 	.short	(.L_33 - .L_32)
.L_32:
        /*002c*/ 	.word	0x00000000
        /*0030*/ 	.short	0x0000
        /*0032*/ 	.short	0x0000
        /*0034*/ 	.byte	0x00, 0xf5, 0x21, 0x00


	//----- nvinfo : EIATTR_SPARSE_MMA_MASK
	.align		4
.L_33:
        /*0038*/ 	.byte	0x03, 0x50
        /*003a*/ 	.short	0x0000


	//----- nvinfo : EIATTR_MAXREG_COUNT
	.align		4
        /*003c*/ 	.byte	0x03, 0x1b
        /*003e*/ 	.short	0x00ff


	//----- nvinfo : EIATTR_MERCURY_ISA_VERSION
	.align		4
        /*0040*/ 	.byte	0x03, 0x5f
        /*0042*/ 	.short	0x0101


	//----- nvinfo : EIATTR_VRC_CTA_INIT_COUNT
	.align		4
        /*0044*/ 	.byte	0x02, 0x4a
	.zero		1
	.zero		1


	//----- nvinfo : EIATTR_EXIT_INSTR_OFFSETS
	.align		4
        /*0048*/ 	.byte	0x04, 0x1c
        /*004a*/ 	.short	(.L_35 - .L_34)


	//   ....[0]....
.L_34:
        /*004c*/ 	.word	0x000000e0


	//   ....[1]....
        /*0050*/ 	.word	0x00000410


	//   ....[2]....
        /*0054*/ 	.word	0x000006b0


	//   ....[3]....
        /*0058*/ 	.word	0x000009b0


	//   ....[4]....
        /*005c*/ 	.word	0x00000c70


	//----- nvinfo : EIATTR_CRS_STACK_SIZE
	.align		4
.L_35:
        /*0060*/ 	.byte	0x04, 0x1e
        /*0062*/ 	.short	(.L_37 - .L_36)
.L_36:
        /*0064*/ 	.word	0x00000000


	//----- nvinfo : EIATTR_CBANK_PARAM_SIZE
	.align		4
.L_37:
        /*0068*/ 	.byte	0x03, 0x19
        /*006a*/ 	.short	0x000c


	//----- nvinfo : EIATTR_PARAM_CBANK
	.align		4
        /*006c*/ 	.byte	0x04, 0x0a
        /*006e*/ 	.short	(.L_39 - .L_38)
	.align		4
.L_38:
        /*0070*/ 	.word	index@(.nv.constant0.generate_bayerGB8p_kernel)
        /*0074*/ 	.short	0x0380
        /*0076*/ 	.short	0x000c


	//----- nvinfo : EIATTR_SW_WAR
	.align		4
.L_39:
        /*0078*/ 	.byte	0x04, 0x36
        /*007a*/ 	.short	(.L_41 - .L_40)
.L_40:
        /*007c*/ 	.word	0x00000008
.L_41:


//--------------------- .nv.info.bayer8p_to_T_R12_PK_ISP_kernel --------------------------
	.section	.nv.info.bayer8p_to_T_R12_PK_ISP_kernel,"",@"SHT_CUDA_INFO"
	.sectionflags	@""
	.align	4


	//----- nvinfo : EIATTR_CUDA_API_VERSION
	.align		4
        /*0000*/ 	.byte	0x04, 0x37
        /*0002*/ 	.short	(.L_43 - .L_42)
.L_42:
        /*0004*/ 	.word	0x00000082


	//----- nvinfo : EIATTR_KPARAM_INFO
	.align		4
.L_43:
        /*0008*/ 	.byte	0x04, 0x17
        /*000a*/ 	.short	(.L_45 - .L_44)
.L_44:
        /*000c*/ 	.word	0x00000000
        /*0010*/ 	.short	0x0004
        /*0012*/ 	.short	0x001a
        /*0014*/ 	.byte	0x00, 0xf0, 0x09, 0x00


	//----- nvinfo : EIATTR_KPARAM_INFO
	.align		4
.L_45:
        /*0018*/ 	.byte	0x04, 0x17
        /*001a*/ 	.short	(.L_47 - .L_46)
.L_46:
        /*001c*/ 	.word	0x00000000
        /*0020*/ 	.short	0x0003
        /*0022*/ 	.short	0x0018
        /*0024*/ 	.byte	0x00, 0xf0, 0x09, 0x00


	//----- nvinfo : EIATTR_KPARAM_INFO
	.align		4
.L_47:
        /*0028*/ 	.byte	0x04, 0x17
        /*002a*/ 	.short	(.L_49 - .L_48)
.L_48:
        /*002c*/ 	.word	0x00000000
        /*0030*/ 	.short	0x0002
        /*0032*/ 	.short	0x0010
        /*0034*/ 	.byte	0x00, 0xf5, 0x21, 0x00


	//----- nvinfo : EIATTR_KPARAM_INFO
	.align		4
.L_49:
        /*0038*/ 	.byte	0x04, 0x17
        /*003a*/ 	.short	(.L_51 - .L_50)
.L_50:
        /*003c*/ 	.word	0x00000000
        /*0040*/ 	.short	0x0001
        /*0042*/ 	.short	0x0008
        /*0044*/ 	.byte	0x00, 0xf0, 0x09, 0x00


	//----- nvinfo : EIATTR_KPARAM_INFO
	.align		4
.L_51:
        /*0048*/ 	.byte	0x04, 0x17
        /*004a*/ 	.short	(.L_53 - .L_52)
.L_52:
        /*004c*/ 	.word	0x00000000
        /*0050*/ 	.short	0x0000
        /*0052*/ 	.short	0x0000
        /*0054*/ 	.byte	0x00, 0xf5, 0x21, 0x00


	//----- nvinfo : EIATTR_SPARSE_MMA_MASK
	.align		4
.L_53:
        /*0058*/ 	.byte	0x03, 0x50
        /*005a*/ 	.short	0x0000


	//----- nvinfo : EIATTR_MAXREG_COUNT
	.align		4
        /*005c*/ 	.byte	0x03, 0x1b
        /*005e*/ 	.short	0x00ff


	//----- nvinfo : EIATTR_MERCURY_ISA_VERSION
	.align		4
        /*0060*/ 	.byte	0x03, 0x5f
        /*0062*/ 	.short	0x0101


	//----- nvinfo : EIATTR_VRC_CTA_INIT_COUNT
	.align		4
        /*0064*/ 	.byte	0x02, 0x4a
	.zero		1
	.zero		1


	//----- nvinfo : EIATTR_EXIT_INSTR_OFFSETS
	.align		4
        /*0068*/ 	.byte	0x04, 0x1c
        /*006a*/ 	.short	(.L_55 - .L_54)


	//   ....[0]....
.L_54:
        /*006c*/ 	.word	0x000000f0


	//   ....[1]....
        /*0070*/ 	.word	0x00000380


	//   ....[2]....
        /*0074*/ 	.word	0x00000520


	//----- nvinfo : EIATTR_CRS_STACK_SIZE
	.align		4
.L_55:
        /*0078*/ 	.byte	0x04, 0x1e
        /*007a*/ 	.short	(.L_57 - .L_56)
.L_56:
        /*007c*/ 	.word	0x00000000


	//----- nvinfo : EIATTR_CBANK_PARAM_SIZE
	.align		4
.L_57:
        /*0080*/ 	.byte	0x03, 0x19
        /*0082*/ 	.short	0x001c


	//----- nvinfo : EIATTR_PARAM_CBANK
	.align		4
        /*0084*/ 	.byte	0x04, 0x0a
        /*0086*/ 	.short	(.L_59 - .L_58)
	.align		4
.L_58:
        /*0088*/ 	.word	index@(.nv.constant0.bayer8p_to_T_R12_PK_ISP_kernel)
        /*008c*/ 	.short	0x0380
        /*008e*/ 	.short	0x001c


	//----- nvinfo : EIATTR_SW_WAR
	.align		4
.L_59:
        /*0090*/ 	.byte	0x04, 0x36
        /*0092*/ 	.short	(.L_61 - .L_60)
.L_60:
        /*0094*/ 	.word	0x00000008
.L_61:


//--------------------- .nv.info.bayer8p_to_10p_kernel --------------------------
	.section	.nv.info.bayer8p_to_10p_kernel,"",@"SHT_CUDA_INFO"
	.sectionflags	@""
	.align	4


	//----- nvinfo : EIATTR_CUDA_API_VERSION
	.align		4
        /*0000*/ 	.byte	0x04, 0x37
        /*0002*/ 	.short	(.L_63 - .L_62)
.L_62:
        /*0004*/ 	.word	0x00000082


	//----- nvinfo : EIATTR_KPARAM_INFO
	.align		4
.L_63:
        /*0008*/ 	.byte	0x04, 0x17
        /*000a*/ 	.short	(.L_65 - .L_64)
.L_64:
        /*000c*/ 	.word	0x00000000
        /*0010*/ 	.short	0x0004
        /*0012*/ 	.short	0x001a
        /*0014*/ 	.byte	0x00, 0xf0, 0x09, 0x00


	//----- nvinfo : EIATTR_KPARAM_INFO
	.align		4
.L_65:
        /*0018*/ 	.byte	0x04, 0x17
        /*001a*/ 	.short	(.L_67 - .L_66)
.L_66:
        /*001c*/ 	.word	0x00000000
        /*0020*/ 	.short	0x0003
        /*0022*/ 	.short	0x0018
        /*0024*/ 	.byte	0x00, 0xf0, 0x09, 0x00


	//----- nvinfo : EIATTR_KPARAM_INFO
	.align		4
.L_67:
        /*0028*/ 	.byte	0x04, 0x17
        /*002a*/ 	.short	(.L_69 - .L_68)
.L_68:
        /*002c*/ 	.word	0x00000000
        /*0030*/ 	.short	0x0002
        /*0032*/ 	.short	0x0010
        /*0034*/ 	.byte	0x00, 0xf5, 0x21, 0x00


	//----- nvinfo : EIATTR_KPARAM_INFO
	.align		4
.L_69:
        /*0038*/ 	.byte	0x04, 0x17
        /*003a*/ 	.short	(.L_71 - .L_70)
.L_70:
        /*003c*/ 	.word	0x00000000
        /*0040*/ 	.short	0x0001
        /*0042*/ 	.short	0x0008
        /*0044*/ 	.byte	0x00, 0xf0, 0x09, 0x00


	//----- nvinfo : EIATTR_KPARAM_INFO
	.align		4
.L_71:
        /*0048*/ 	.byte	0x04, 0x17
        /*004a*/ 	.short	(.L_73 - .L_72)
.L_72:
        /*004c*/ 	.word	0x00000000
        /*0050*/ 	.short	0x0000
        /*0052*/ 	.short	0x0000
        /*0054*/ 	.byte	0x00, 0xf5, 0x21, 0x00


	//----- nvinfo : EIATTR_SPARSE_MMA_MASK
	.align		4
.L_73:
        /*0058*/ 	.byte	0x03, 0x50
        /*005a*/ 	.short	0x0000


	//----- nvinfo : EIATTR_MAXREG_COUNT
	.align		4
        /*005c*/ 	.byte	0x03, 0x1b
        /*005e*/ 	.short	0x00ff


	//----- nvinfo : EIATTR_MERCURY_ISA_VERSION
	.align		4
        /*0060*/ 	.byte	0x03, 0x5f
        /*0062*/ 	.short	0x0101


	//----- nvinfo : EIATTR_VRC_CTA_INIT_COUNT
	.align		4
        /*0064*/ 	.byte	0x02, 0x4a
	.zero		1
	.zero		1


	//----- nvinfo : EIATTR_EXIT_INSTR_OFFSETS
	.align		4
        /*0068*/ 	.byte	0x04, 0x1c
        /*006a*/ 	.short	(.L_75 - .L_74)


	//   ....[0]....
.L_74:
        /*006c*/ 	.word	0x000000f0


	//   ....[1]....
        /*0070*/ 	.word	0x000007d0


	//   ....[2]....
        /*0074*/ 	.word	0x00000980


	//----- nvinfo : EIATTR_CRS_STACK_SIZE
	.align		4
.L_75:
        /*0078*/ 	.byte	0x04, 0x1e
        /*007a*/ 	.short	(.L_77 - .L_76)
.L_76:
        /*007c*/ 	.word	0x00000000


	//----- nvinfo : EIATTR_CBANK_PARAM_SIZE
	.align		4
.L_77:
        /*0080*/ 	.byte	0x03, 0x19
        /*0082*/ 	.short	0x001c


	//----- nvinfo : EIATTR_PARAM_CBANK
	.align		4
        /*0084*/ 	.byte	0x04, 0x0a
        /*0086*/ 	.short	(.L_79 - .L_78)
	.align		4
.L_78:
        /*0088*/ 	.word	index@(.nv.constant0.bayer8p_to_10p_kernel)
        /*008c*/ 	.short	0x0380
        /*008e*/ 	.short	0x001c


	//----- nvinfo : EIATTR_SW_WAR
	.align		4
.L_79:
        /*0090*/ 	.byte	0x04, 0x36
        /*0092*/ 	.short	(.L_81 - .L_80)
.L_80:
        /*0094*/ 	.word	0x00000008
.L_81:


//--------------------- .nv.info.bayer8p_to_T_X2Rc10Rb10Ra10_kernel --------------------------
	.section	.nv.info.bayer8p_to_T_X2Rc10Rb10Ra10_kernel,"",@"SHT_CUDA_INFO"
	.sectionflags	@""
	.align	4


	//----- nvinfo : EIATTR_CUDA_API_VERSION
	.align		4
        /*0000*/ 	.byte	0x04, 0x37
        /*0002*/ 	.short	(.L_83 - .L_82)
.L_82:
        /*0004*/ 	.word	0x00000082


	//----- nvinfo : EIATTR_KPARAM_INFO
	.align		4
.L_83:
        /*0008*/ 	.byte	0x04, 0x17
        /*000a*/ 	.short	(.L_85 - .L_84)
.L_84:
        /*000c*/ 	.word	0x00000000
        /*0010*/ 	.short	0x0004
        /*0012*/ 	.short	0x001a
        /*0014*/ 	.byte	0x00, 0xf0, 0x09, 0x00


	//----- nvinfo : EIATTR_KPARAM_INFO
	.align		4
.L_85:
        /*0018*/ 	.byte	0x04, 0x17
        /*001a*/ 	.short	(.L_87 - .L_86)
.L_86:
        /*001c*/ 	.word	0x00000000
        /*0020*/ 	.short	0x0003
        /*0022*/ 	.short	0x0018
        /*0024*/ 	.byte	0x00, 0xf0, 0x09, 0x00


	//----- nvinfo : EIATTR_KPARAM_INFO
	.align		4
.L_87:
        /*0028*/ 	.byte	0x04, 0x17
        /*002a*/ 	.short	(.L_89 - .L_88)
.L_88:
        /*002c*/ 	.word	0x00000000
        /*0030*/ 	.short	0x0002
        /*0032*/ 	.short	0x0010
        /*0034*/ 	.byte	0x00, 0xf5, 0x21, 0x00


	//----- nvinfo : EIATTR_KPARAM_INFO
	.align		4
.L_89:
        /*0038*/ 	.byte	0x04, 0x17
        /*003a*/ 	.short	(.L_91 - .L_90)
.L_90:
        /*003c*/ 	.word	0x00000000
        /*0040*/ 	.short	0x0001
        /*0042*/ 	.short	0x0008
        /*0044*/ 	.byte	0x00, 0xf0, 0x09, 0x00


	//----- nvinfo : EIATTR_KPARAM_INFO
	.align		4
.L_91:
        /*0048*/ 	.byte	0x04, 0x17
        /*004a*/ 	.short	(.L_93 - .L_92)
.L_92:
        /*004c*/ 	.word	0x00000000
        /*0050*/ 	.short	0x0000
        /*0052*/ 	.short	0x0000
        /*0054*/ 	.byte	0x00, 0xf5, 0x21, 0x00


	//----- nvinfo : EIATTR_SPARSE_MMA_MASK
	.align		4
.L_93:
        /*0058*/ 	.byte	0x03, 0x50
        /*005a*/ 	.short	0x0000


	//----- nvinfo : EIATTR_MAXREG_COUNT
	.align		4
        /*005c*/ 	.byte	0x03, 0x1b
        /*005e*/ 	.short	0x00ff


	//----- nvinfo : EIATTR_MERCURY_ISA_VERSION
	.align		4
        /*0060*/ 	.byte	0x03, 0x5f
        /*0062*/ 	.short	0x0101


	//----- nvinfo : EIATTR_VRC_CTA_INIT_COUNT
	.align		4
        /*0064*/ 	.byte	0x02, 0x4a
	.zero		1
	.zero		1


	//----- nvinfo : EIATTR_EXIT_INSTR_OFFSETS
	.align		4
        /*0068*/ 	.byte	0x04, 0x1c
        /*006a*/ 	.short	(.L_95 - .L_94)


	//   ....[0]....
.L_94:
        /*006c*/ 	.word	0x000000f0


	//   ....[1]....
        /*0070*/ 	.word	0x00000580


	//   ....[2]....
        /*0074*/ 	.word	0x00000750


	//----- nvinfo : EIATTR_CRS_STACK_SIZE
	.align		4
.L_95:
        /*0078*/ 	.byte	0x04, 0x1e
        /*007a*/ 	.short	(.L_97 - .L_96)
.L_96:
        /*007c*/ 	.word	0x00000000


	//----- nvinfo : EIATTR_CBANK_PARAM_SIZE
	.align		4
.L_97:
        /*0080*/ 	.byte	0x03, 0x19
        /*0082*/ 	.short	0x001c


	//----- nvinfo : EIATTR_PARAM_CBANK
	.align		4
        /*0084*/ 	.byte	0x04, 0x0a
        /*0086*/ 	.short	(.L_99 - .L_98)
	.align		4
.L_98:
        /*0088*/ 	.word	index@(.nv.constant0.bayer8p_to_T_X2Rc10Rb10Ra10_kernel)
        /*008c*/ 	.short	0x0380
        /*008e*/ 	.short	0x001c


	//----- nvinfo : EIATTR_SW_WAR
	.align		4
.L_99:
        /*0090*/ 	.byte	0x04, 0x36
        /*0092*/ 	.short	(.L_101 - .L_100)
.L_100:
        /*0094*/ 	.word	0x00000008
.L_101:


//--------------------- .nv.callgraph             --------------------------
	.section	.nv.callgraph,"",@"SHT_CUDA_CALLGRAPH"
	.align	4
	.sectionentsize	8
	.align		4
        /*0000*/ 	.word	0x00000000
	.align		4
        /*0004*/ 	.word	0xffffffff
	.align		4
        /*0008*/ 	.word	0x00000000
	.align		4
        /*000c*/ 	.word	0xfffffffe
	.align		4
        /*0010*/ 	.word	0x00000000
	.align		4
        /*0014*/ 	.word	0xfffffffd
	.align		4
        /*0018*/ 	.word	0x00000000
	.align		4
        /*001c*/ 	.word	0xfffffffc


//--------------------- .text.generate_bayerGB8p_kernel --------------------------
	.section	.text.generate_bayerGB8p_kernel,"ax",@progbits
	.align	128
        .global         generate_bayerGB8p_kernel
        .type           generate_bayerGB8p_kernel,@function
        .size           generate_bayerGB8p_kernel,(.L_x_58 - generate_bayerGB8p_kernel)
        .other          generate_bayerGB8p_kernel,@"STO_CUDA_ENTRY STV_DEFAULT"
generate_bayerGB8p_kernel:
.text.generate_bayerGB8p_kernel:
[----:B------:R-:W-:Y:S01]  /*0000*/  LDC R1, c[0x0][0x37c] ;  /* 0x0000df00ff017b82 */ /* 0x000fe20000000800 */
[----:B------:R-:W0:Y:S07]  /*0010*/  S2R R3, SR_TID.X ;  /* 0x0000000000037919 */ /* 0x000e2e0000002100 */
[----:B------:R-:W1:Y:S01]  /*0020*/  LDC R5, c[0x0][0x364] ;  /* 0x0000d900ff057b82 */ /* 0x000e620000000800 */
[----:B------:R-:W2:Y:S01]  /*0030*/  LDCU UR4, c[0x0][0x388] ;  /* 0x00007100ff0477ac */ /* 0x000ea20008000800 */
[----:B------:R-:W1:Y:S01]  /*0040*/  S2R R0, SR_TID.Y ;  /* 0x0000000000007919 */ /* 0x000e620000002200 */
[----:B------:R-:W3:Y:S05]  /*0050*/  LDCU.U16 UR5, c[0x0][0x38a] ;  /* 0x00007140ff0577ac */ /* 0x000eea0008000400 */
[----:B------:R-:W0:Y:S08]  /*0060*/  S2UR UR7, SR_CTAID.X ;  /* 0x00000000000779c3 */ /* 0x000e300000002500 */
[----:B------:R-:W0:Y:S01]  /*0070*/  LDC R2, c[0x0][0x360] ;  /* 0x0000d800ff027b82 */ /* 0x000e220000000800 */
[----:B--2---:R-:W-:-:S07]  /*0080*/  ULOP3.LUT UR4, UR4, 0xffff, URZ, 0xc0, !UPT ;  /* 0x0000ffff04047892 */ /* 0x004fce000f8ec0ff */
[----:B------:R-:W1:Y:S01]  /*0090*/  S2UR UR6, SR_CTAID.Y ;  /* 0x00000000000679c3 */ /* 0x000e620000002600 */
[----:B0-----:R-:W-:-:S05]  /*00a0*/  IMAD R2, R2, UR7, R3 ;  /* 0x0000000702027c24 */ /* 0x001fca000f8e0203 */
[----:B---3--:R-:W-:Y:S01]  /*00b0*/  ISETP.GE.AND P0, PT, R2, UR5, PT ;  /* 0x0000000502007c0c */ /* 0x008fe2000bf06270 */
[----:B-1----:R-:W-:-:S05]  /*00c0*/  IMAD R5, R5, UR6, R0 ;  /* 0x0000000605057c24 */ /* 0x002fca000f8e0200 */
[----:B------:R-:W-:-:S13]  /*00d0*/  ISETP.GE.U32.OR P0, PT, R5, UR4, P0 ;  /* 0x0000000405007c0c */ /* 0x000fda0008706470 */
[----:B------:R-:W-:Y:S05]  /*00e0*/  @P0 EXIT ;  /* 0x000000000000094d */ /* 0x000fea0003800000 */
[----:B------:R-:W-:Y:S01]  /*00f0*/  LOP3.LUT R0, R5, 0x1, RZ, 0xc0, !PT ;  /* 0x0000000105007812 */ /* 0x000fe200078ec0ff */
[----:B------:R-:W0:Y:S03]  /*0100*/  LDCU.64 UR6, c[0x0][0x358] ;  /* 0x00006b00ff0677ac */ /* 0x000e260008000a00 */
[----:B------:R-:W-:-:S13]  /*0110*/  ISETP.NE.U32.AND P0, PT, R0, 0x1, PT ;  /* 0x000000010000780c */ /* 0x000fda0003f05070 */
[----:B------:R-:W-:Y:S05]  /*0120*/  @P0 BRA `(.L_x_0) ;  /* 0x0000000400640947 */ /* 0x000fea0003800000 */
[----:B------:R-:W-:-:S04]  /*0130*/  LOP3.LUT R0, R2, 0x1, RZ, 0xc0, !PT ;  /* 0x0000000102007812 */ /* 0x000fc800078ec0ff */
[----:B------:R-:W-:-:S13]  /*0140*/  ISETP.NE.U32.AND P0, PT, R0, 0x1, PT ;  /* 0x000000010000780c */ /* 0x000fda0003f05070 */
[----:B------:R-:W-:Y:S05]  /*0150*/  @P0 BRA `(.L_x_1) ;  /* 0x0000000000b00947 */ /* 0x000fea0003800000 */
[----:B------:R-:W1:Y:S01]  /*0160*/  LDCU.U16 UR4, c[0x0][0x388] ;  /* 0x00007100ff0477ac */ /* 0x000e620008000400 */
[----:B------:R-:W-:Y:S01]  /*0170*/  VIADD R0, R5, 0xffffffff ;  /* 0xffffffff05007836 */ /* 0x000fe20000000000 */
[----:B------:R-:W-:Y:S04]  /*0180*/  BSSY.RECONVERGENT B0, `(.L_x_2) ;  /* 0x000000e000007945 */ /* 0x000fe80003800200 */
[----:B------:R-:W-:Y:S02]  /*0190*/  I2FP.F32.U32 R0, R0 ;  /* 0x0000000000007245 */ /* 0x000fe40000201000 */
[----:B-1----:R-:W-:-:S04]  /*01a0*/  I2FP.F32.U32 R3, UR4 ;  /* 0x0000000400037c45 */ /* 0x002fc80008201000 */
[----:B------:R-:W1:Y:S08]  /*01b0*/  MUFU.RCP R4, R3 ;  /* 0x0000000300047308 */ /* 0x000e700000001000 */
[----:B------:R-:W2:Y:S01]  /*01c0*/  FCHK P0, R0, R3 ;  /* 0x0000000300007302 */ /* 0x000ea20000000000 */
[----:B-1----:R-:W-:-:S04]  /*01d0*/  FFMA R7, -R3, R4, 1 ;  /* 0x3f80000003077423 */ /* 0x002fc80000000104 */
[----:B------:R-:W-:-:S04]  /*01e0*/  FFMA R7, R4, R7, R4 ;  /* 0x0000000704077223 */ /* 0x000fc80000000004 */
[----:B------:R-:W-:-:S04]  /*01f0*/  FFMA R4, R0, R7, RZ ;  /* 0x0000000700047223 */ /* 0x000fc800000000ff */
[----:B------:R-:W-:-:S04]  /*0200*/  FFMA R6, -R3, R4, R0 ;  /* 0x0000000403067223 */ /* 0x000fc80000000100 */
[----:B------:R-:W-:Y:S01]  /*0210*/  FFMA R4, R7, R6, R4 ;  /* 0x0000000607047223 */ /* 0x000fe20000000004 */
[----:B--2---:R-:W-:Y:S06]  /*0220*/  @!P0 BRA `(.L_x_3) ;  /* 0x00000000000c8947 */ /* 0x004fec0003800000 */
[----:B------:R-:W-:-:S07]  /*0230*/  MOV R4, 0x250 ;  /* 0x0000025000047802 */ /* 0x000fce0000000f00 */
[----:B0-----:R-:W-:Y:S05]  /*0240*/  CALL.REL.NOINC `($__internal_0_$__cuda_sm3x_div_rn_noftz_f32_slowpath) ;  /* 0x00000008008c7944 */ /* 0x001fea0003c00000 */
[----:B------:R-:W-:-:S07]  /*0250*/  IMAD.MOV.U32 R4, RZ, RZ, R0 ;  /* 0x000000ffff047224 */ /* 0x000fce00078e0000 */
.L_x_3:
[----:B0-----:R-:W-:Y:S05]  /*0260*/  BSYNC.RECONVERGENT B0 ;  /* 0x0000000000007941 */ /* 0x001fea0003800200 */
.L_x_2:
[----:B------:R-:W-:Y:S01]  /*0270*/  FMUL R3, R4, 255 ;  /* 0x437f000004037820 */ /* 0x000fe20000400000 */
[----:B------:R-:W-:Y:S01]  /*0280*/  BSSY.RECONVERGENT B0, `(.L_x_4) ;  /* 0x0000013000007945 */ /* 0x000fe20003800200 */
[----:B------:R-:W-:-:S03]  /*0290*/  IMAD.MOV.U32 R7, RZ, RZ, 0xff ;  /* 0x000000ffff077424 */ /* 0x000fc600078e00ff */
[----:B------:R-:W-:-:S13]  /*02a0*/  FSETP.GT.AND P0, PT, R3, 255, PT ;  /* 0x437f00000300780b */ /* 0x000fda0003f04000 */
[----:B------:R-:W-:Y:S05]  /*02b0*/  @P0 BRA `(.L_x_5) ;  /* 0x00000000003c0947 */ /* 0x000fea0003800000 */
[----:B------:R-:W-:Y:S02]  /*02c0*/  FSETP.GEU.AND P0, PT, R3, RZ, PT ;  /* 0x000000ff0300720b */ /* 0x000fe40003f0e000 */
[----:B------:R-:W-:-:S11]  /*02d0*/  PRMT R7, RZ, 0x7610, R7 ;  /* 0x00007610ff077816 */ /* 0x000fd60000000007 */
[----:B------:R-:W-:Y:S05]  /*02e0*/  @!P0 BRA `(.L_x_5) ;  /* 0x0000000000308947 */ /* 0x000fea0003800000 */
[----:B------:R-:W0:Y:S08]  /*02f0*/  F2I.U32.TRUNC.NTZ R9, R3 ;  /* 0x0000000300097305 */ /* 0x000e30000020f000 */
[----:B0-----:R-:W0:Y:S01]  /*0300*/  I2F.U16 R0, R9 ;  /* 0x0000000900007306 */ /* 0x001e220000101000 */
[----:B------:R-:W-:Y:S01]  /*0310*/  PRMT R7, R9, 0x7610, R7 ;  /* 0x0000761009077816 */ /* 0x000fe20000000007 */
[----:B0-----:R-:W-:-:S05]  /*0320*/  FADD R4, R3, -R0 ;  /* 0x8000000003047221 */ /* 0x001fca0000000000 */
[----:B------:R-:W-:-:S13]  /*0330*/  FSETP.GT.AND P0, PT, R4, 0.5, PT ;  /* 0x3f0000000400780b */ /* 0x000fda0003f04000 */
[----:B------:R-:W-:-:S05]  /*0340*/  @P0 VIADD R0, R7, 0x1 ;  /* 0x0000000107000836 */ /* 0x000fca0000000000 */
[----:B------:R-:W-:Y:S01]  /*0350*/  @P0 PRMT R7, R0, 0x7610, R7 ;  /* 0x0000761000070816 */ /* 0x000fe20000000007 */
[----:B------:R-:W-:Y:S06]  /*0360*/  @P0 BRA `(.L_x_5) ;  /* 0x0000000000100947 */ /* 0x000fec0003800000 */
[----:B------:R-:W-:-:S13]  /*0370*/  FSETP.GEU.AND P0, PT, R4, 0.5, PT ;  /* 0x3f0000000400780b */ /* 0x000fda0003f0e000 */
[----:B------:R-:W-:-:S05]  /*0380*/  @P0 LOP3.LUT R0, R9, 0x1, RZ, 0xc0, !PT ;  /* 0x0000000109000812 */ /* 0x000fca00078ec0ff */
[----:B------:R-:W-:-:S05]  /*0390*/  @P0 IMAD.IADD R0, R9, 0x1, R0 ;  /* 0x0000000109000824 */ /* 0x000fca00078e0200 */
[----:B------:R-:W-:-:S07]  /*03a0*/  @P0 PRMT R7, R0, 0x7610, R7 ;  /* 0x0000761000070816 */ /* 0x000fce0000000007 */
.L_x_5:
[----:B------:R-:W-:Y:S05]  /*03b0*/  BSYNC.RECONVERGENT B0 ;  /* 0x0000000000007941 */ /* 0x000fea0003800200 */
.L_x_4:
[----:B------:R-:W0:Y:S01]  /*03c0*/  LDCU.64 UR8, c[0x0][0x380] ;  /* 0x00007000ff0877ac */ /* 0x000e220008000a00 */
[----:B------:R-:W-:-:S05]  /*03d0*/  IMAD R5, R5, UR5, R2 ;  /* 0x0000000505057c24 */ /* 0x000fca000f8e0202 */
[----:B0-----:R-:W-:-:S04]  /*03e0*/  IADD3 R2, P0, PT, R5, UR8, RZ ;  /* 0x0000000805027c10 */ /* 0x001fc8000ff1e0ff */
[----:B------:R-:W-:-:S05]  /*03f0*/  LEA.HI.X.SX32 R3, R5, UR9, 0x1, P0 ;  /* 0x0000000905037c11 */ /* 0x000fca00080f0eff */
[----:B------:R-:W-:Y:S01]  /*0400*/  STG.E.U8 desc[UR6][R2.64], R7 ;  /* 0x0000000702007986 */ /* 0x000fe2000c101106 */
[----:B------:R-:W-:Y:S05]  /*0410*/  EXIT ;  /* 0x000000000000794d */ /* 0x000fea0003800000 */
.L_x_1:
[----:B------:R-:W-:Y:S01]  /*0420*/  I2FP.F32.U32 R3, UR5 ;  /* 0x0000000500037c45 */ /* 0x000fe20008201000 */
[----:B------:R-:W-:Y:S01]  /*0430*/  BSSY.RECONVERGENT B0, `(.L_x_6) ;  /* 0x000000d000007945 */ /* 0x000fe20003800200 */
[----:B------:R-:W-:Y:S02]  /*0440*/  I2FP.F32.S32 R0, R2 ;  /* 0x0000000200007245 */ /* 0x000fe40000201400 */
        /* <DEDUP_REMOVED lines=11> */
.L_x_7:
[----:B0-----:R-:W-:Y:S05]  /*0500*/  BSYNC.RECONVERGENT B0 ;  /* 0x0000000000007941 */ /* 0x001fea0003800200 */
.L_x_6:
        /* <DEDUP_REMOVED lines=20> */
.L_x_9:
[----:B------:R-:W-:Y:S05]  /*0650*/  BSYNC.RECONVERGENT B0 ;  /* 0x0000000000007941 */ /* 0x000fea0003800200 */
.L_x_8:
[----:B------:R-:W0:Y:S01]  /*0660*/  LDCU.64 UR8, c[0x0][0x380] ;  /* 0x00007000ff0877ac */ /* 0x000e220008000a00 */
[----:B------:R-:W-:-:S05]  /*0670*/  IMAD R5, R5, UR5, R2 ;  /* 0x0000000505057c24 */ /* 0x000fca000f8e0202 */
[----:B0-----:R-:W-:-:S04]  /*0680*/  IADD3 R2, P0, PT, R5, UR8, RZ ;  /* 0x0000000805027c10 */ /* 0x001fc8000ff1e0ff */
[----:B------:R-:W-:-:S05]  /*0690*/  LEA.HI.X.SX32 R3, R5, UR9, 0x1, P0 ;  /* 0x0000000905037c11 */ /* 0x000fca00080f0eff */
[----:B------:R-:W-:Y:S01]  /*06a0*/  STG.E.U8 desc[UR6][R2.64], R7 ;  /* 0x0000000702007986 */ /* 0x000fe2000c101106 */
[----:B------:R-:W-:Y:S05]  /*06b0*/  EXIT ;  /* 0x000000000000794d */ /* 0x000fea0003800000 */
.L_x_0:
[----:B------:R-:W-:-:S04]  /*06c0*/  LOP3.LUT R0, R2, 0x1, RZ, 0xc0, !PT ;  /* 0x0000000102007812 */ /* 0x000fc800078ec0ff */
[----:B------:R-:W-:-:S13]  /*06d0*/  ISETP.NE.U32.AND P0, PT, R0, 0x1, PT ;  /* 0x000000010000780c */ /* 0x000fda0003f05070 */
[----:B------:R-:W-:Y:S05]  /*06e0*/  @P0 BRA `(.L_x_10) ;  /* 0x0000000000b40947 */ /* 0x000fea0003800000 */
[----:B------:R-:W-:Y:S01]  /*06f0*/  I2FP.F32.U32 R6, UR5 ;  /* 0x0000000500067c45 */ /* 0x000fe20008201000 */
[----:B------:R-:W-:Y:S01]  /*0700*/  BSSY.RECONVERGENT B0, `(.L_x_11) ;  /* 0x0000010000007945 */ /* 0x000fe20003800200 */
[----:B------:R-:W-:Y:S02]  /*0710*/  LOP3.LUT R0, RZ, R2, RZ, 0x33, !PT ;  /* 0x00000002ff007212 */ /* 0x000fe400078e33ff */
[----:B------:R-:W1:Y:S03]  /*0720*/  MUFU.RCP R7, R6 ;  /* 0x0000000600077308 */ /* 0x000e660000001000 */
[----:B------:R-:W-:-:S05]  /*0730*/  VIADD R0, R0, UR5 ;  /* 0x0000000500007c36 */ /* 0x000fca0008000000 */
[----:B------:R-:W-:-:S04]  /*0740*/  I2FP.F32.S32 R3, R0 ;  /* 0x0000000000037245 */ /* 0x000fc80000201400 */
[----:B------:R-:W2:Y:S01]  /*0750*/  FCHK P0, R3, R6 ;  /* 0x0000000603007302 */ /* 0x000ea20000000000 */
[----:B-1----:R-:W-:-:S04]  /*0760*/  FFMA R4, -R6, R7, 1 ;  /* 0x3f80000006047423 */ /* 0x002fc80000000107 */
[----:B------:R-:W-:-:S04]  /*0770*/  FFMA R0, R7, R4, R7 ;  /* 0x0000000407007223 */ /* 0x000fc80000000007 */
[----:B------:R-:W-:-:S04]  /*0780*/  FFMA R4, R0, R3, RZ ;  /* 0x0000000300047223 */ /* 0x000fc800000000ff */
[----:B------:R-:W-:-:S04]  /*0790*/  FFMA R7, -R6, R4, R3 ;  /* 0x0000000406077223 */ /* 0x000fc80000000103 */
[----:B------:R-:W-:Y:S01]  /*07a0*/  FFMA R0, R0, R7, R4 ;  /* 0x0000000700007223 */ /* 0x000fe20000000004 */
[----:B--2---:R-:W-:Y:S06]  /*07b0*/  @!P0 BRA `(.L_x_12) ;  /* 0x0000000000108947 */ /* 0x004fec0003800000 */
[----:B------:R-:W-:Y:S01]  /*07c0*/  IMAD.MOV.U32 R0, RZ, RZ, R3 ;  /* 0x000000ffff007224 */ /* 0x000fe200078e0003 */
[----:B------:R-:W-:Y:S01]  /*07d0*/  MOV R4, 0x800 ;  /* 0x0000080000047802 */ /* 0x000fe20000000f00 */
[----:B------:R-:W-:-:S07]  /*07e0*/  IMAD.MOV.U32 R3, RZ, RZ, R6 ;  /* 0x000000ffff037224 */ /* 0x000fce00078e0006 */
[----:B0-----:R-:W-:Y:S05]  /*07f0*/  CALL.REL.NOINC `($__internal_0_$__cuda_sm3x_div_rn_noftz_f32_slowpath) ;  /* 0x0000000400207944 */ /* 0x001fea0003c00000 */
.L_x_12:
[----:B0-----:R-:W-:Y:S05]  /*0800*/  BSYNC.RECONVERGENT B0 ;  /* 0x0000000000007941 */ /* 0x001fea0003800200 */
.L_x_11:
        /* <DEDUP_REMOVED lines=20> */
.L_x_14:
[----:B------:R-:W-:Y:S05]  /*0950*/  BSYNC.RECONVERGENT B0 ;  /* 0x0000000000007941 */ /* 0x000fea0003800200 */
.L_x_13:
[----:B------:R-:W0:Y:S01]  /*0960*/  LDCU.64 UR8, c[0x0][0x380] ;  /* 0x00007000ff0877ac */ /* 0x000e220008000a00 */
[----:B------:R-:W-:-:S05]  /*0970*/  IMAD R5, R5, UR5, R2 ;  /* 0x0000000505057c24 */ /* 0x000fca000f8e0202 */
[----:B0-----:R-:W-:-:S04]  /*0980*/  IADD3 R2, P0, PT, R5, UR8, RZ ;  /* 0x0000000805027c10 */ /* 0x001fc8000ff1e0ff */
[----:B------:R-:W-:-:S05]  /*0990*/  LEA.HI.X.SX32 R3, R5, UR9, 0x1, P0 ;  /* 0x0000000905037c11 */ /* 0x000fca00080f0eff */
[----:B------:R-:W-:Y:S01]  /*09a0*/  STG.E.U8 desc[UR6][R2.64], R7 ;  /* 0x0000000702007986 */ /* 0x000fe2000c101106 */
[----:B------:R-:W-:Y:S05]  /*09b0*/  EXIT ;  /* 0x000000000000794d */ /* 0x000fea0003800000 */
.L_x_10:
[----:B------:R-:W1:Y:S01]  /*09c0*/  LDCU.U16 UR4, c[0x0][0x388] ;  /* 0x00007100ff0477ac */ /* 0x000e620008000400 */
[----:B------:R-:W-:Y:S01]  /*09d0*/  I2FP.F32.U32 R3, R5 ;  /* 0x0000000500037245 */ /* 0x000fe20000201000 */
[----:B------:R-:W-:Y:S01]  /*09e0*/  BSSY.RECONVERGENT B0, `(.L_x_15) ;  /* 0x000000e000007945 */ /* 0x000fe20003800200 */
        /* <DEDUP_REMOVED lines=13> */
.L_x_16:
[----:B0-----:R-:W-:Y:S05]  /*0ac0*/  BSYNC.RECONVERGENT B0 ;  /* 0x0000000000007941 */ /* 0x001fea0003800200 */
.L_x_15:
        /* <DEDUP_REMOVED lines=20> */
.L_x_18:
[----:B------:R-:W-:Y:S05]  /*0c10*/  BSYNC.RECONVERGENT B0 ;  /* 0x0000000000007941 */ /* 0x000fea0003800200 */
.L_x_17:
[----:B------:R-:W0:Y:S01]  /*0c20*/  LDCU.64 UR8, c[0x0][0x380] ;  /* 0x00007000ff0877ac */ /* 0x000e220008000a00 */
[----:B------:R-:W-:-:S05]  /*0c30*/  IMAD R5, R5, UR5, R2 ;  /* 0x0000000505057c24 */ /* 0x000fca000f8e0202 */
[----:B0-----:R-:W-:-:S04]  /*0c40*/  IADD3 R2, P0, PT, R5, UR8, RZ ;  /* 0x0000000805027c10 */ /* 0x001fc8000ff1e0ff */
[----:B------:R-:W-:-:S05]  /*0c50*/  LEA.HI.X.SX32 R3, R5, UR9, 0x1, P0 ;  /* 0x0000000905037c11 */ /* 0x000fca00080f0eff */
[----:B------:R-:W-:Y:S01]  /*0c60*/  STG.E.U8 desc[UR6][R2.64], R7 ;  /* 0x0000000702007986 */ /* 0x000fe2000c101106 */
[----:B------:R-:W-:Y:S05]  /*0c70*/  EXIT ;  /* 0x000000000000794d */ /* 0x000fea0003800000 */
        .weak           $__internal_0_$__cuda_sm3x_div_rn_noftz_f32_slowpath
        .type           $__internal_0_$__cuda_sm3x_div_rn_noftz_f32_slowpath,@function
        .size           $__internal_0_$__cuda_sm3x_div_rn_noftz_f32_slowpath,(.L_x_58 - $__internal_0_$__cuda_sm3x_div_rn_noftz_f32_slowpath)
$__internal_0_$__cuda_sm3x_div_rn_noftz_f32_slowpath:
[----:B------:R-:W-:Y:S01]  /*0c80*/  SHF.R.U32.HI R7, RZ, 0x17, R3 ;  /* 0x00000017ff077819 */ /* 0x000fe20000011603 */
[----:B------:R-:W-:Y:S01]  /*0c90*/  BSSY.RECONVERGENT B1, `(.L_x_19) ;  /* 0x0000062000017945 */ /* 0x000fe20003800200 */
[----:B------:R-:W-:Y:S02]  /*0ca0*/  SHF.R.U32.HI R6, RZ, 0x17, R0 ;  /* 0x00000017ff067819 */ /* 0x000fe40000011600 */
[----:B------:R-:W-:Y:S02]  /*0cb0*/  LOP3.LUT R12, R7, 0xff, RZ, 0xc0, !PT ;  /* 0x000000ff070c7812 */ /* 0x000fe400078ec0ff */
[----:B------:R-:W-:-:S03]  /*0cc0*/  LOP3.LUT R10, R6, 0xff, RZ, 0xc0, !PT ;  /* 0x000000ff060a7812 */ /* 0x000fc600078ec0ff */
[----:B------:R-:W-:Y:S02]  /*0cd0*/  VIADD R8, R12, 0xffffffff ;  /* 0xffffffff0c087836 */ /* 0x000fe40000000000 */
[----:B------:R-:W-:-:S03]  /*0ce0*/  VIADD R7, R10, 0xffffffff ;  /* 0xffffffff0a077836 */ /* 0x000fc60000000000 */
[----:B------:R-:W-:-:S04]  /*0cf0*/  ISETP.GT.U32.AND P0, PT, R8, 0xfd, PT ;  /* 0x000000fd0800780c */ /* 0x000fc80003f04070 */
[----:B------:R-:W-:-:S13]  /*0d00*/  ISETP.GT.U32.OR P0, PT, R7, 0xfd, P0 ;  /* 0x000000fd0700780c */ /* 0x000fda0000704470 */
[----:B------:R-:W-:Y:S01]  /*0d10*/  @!P0 IMAD.MOV.U32 R6, RZ, RZ, RZ ;  /* 0x000000ffff068224 */ /* 0x000fe200078e00ff */
[----:B------:R-:W-:Y:S06]  /*0d20*/  @!P0 BRA `(.L_x_20) ;  /* 0x00000000005c8947 */ /* 0x000fec0003800000 */
[----:B------:R-:W-:Y:S02]  /*0d30*/  FSETP.GTU.FTZ.AND P0, PT, |R0|, +INF , PT ;  /* 0x7f8000000000780b */ /* 0x000fe40003f1c200 */
[----:B------:R-:W-:-:S04]  /*0d40*/  FSETP.GTU.FTZ.AND P1, PT, |R3|, +INF , PT ;  /* 0x7f8000000300780b */ /* 0x000fc80003f3c200 */
[----:B------:R-:W-:-:S13]  /*0d50*/  PLOP3.LUT P0, PT, P0, P1, PT, 0xf8, 0x8f ;  /* 0x00000000008f781c */ /* 0x000fda0000703f70 */
[----:B------:R-:W-:Y:S05]  /*0d60*/  @P0 BRA `(.L_x_21) ;  /* 0x00000004004c0947 */ /* 0x000fea0003800000 */
[----:B------:R-:W-:-:S13]  /*0d70*/  LOP3.LUT P0, RZ, R3, 0x7fffffff, R0, 0xc8, !PT ;  /* 0x7fffffff03ff7812 */ /* 0x000fda000780c800 */
[----:B------:R-:W-:Y:S05]  /*0d80*/  @!P0 BRA `(.L_x_22) ;  /* 0x00000004003c8947 */ /* 0x000fea0003800000 */
[C---:B------:R-:W-:Y:S02]  /*0d90*/  FSETP.NEU.FTZ.AND P2, PT, |R0|.reuse, +INF , PT ;  /* 0x7f8000000000780b */ /* 0x040fe40003f5d200 */
[----:B------:R-:W-:Y:S02]  /*0da0*/  FSETP.NEU.FTZ.AND P1, PT, |R3|, +INF , PT ;  /* 0x7f8000000300780b */ /* 0x000fe40003f3d200 */
[----:B------:R-:W-:-:S11]  /*0db0*/  FSETP.NEU.FTZ.AND P0, PT, |R0|, +INF , PT ;  /* 0x7f8000000000780b */ /* 0x000fd60003f1d200 */
[----:B------:R-:W-:Y:S05]  /*0dc0*/  @!P1 BRA !P2, `(.L_x_22) ;  /* 0x00000004002c9947 */ /* 0x000fea0005000000 */
[----:B------:R-:W-:-:S04]  /*0dd0*/  LOP3.LUT P2, RZ, R0, 0x7fffffff, RZ, 0xc0, !PT ;  /* 0x7fffffff00ff7812 */ /* 0x000fc8000784c0ff */
[----:B------:R-:W-:-:S13]  /*0de0*/  PLOP3.LUT P1, PT, P1, P2, PT, 0x2f, 0xf2 ;  /* 0x0000000000f2781c */ /* 0x000fda0000f24577 */
[----:B------:R-:W-:Y:S05]  /*0df0*/  @P1 BRA `(.L_x_23) ;  /* 0x0000000400181947 */ /* 0x000fea0003800000 */
[----:B------:R-:W-:-:S04]  /*0e00*/  LOP3.LUT P1, RZ, R3, 0x7fffffff, RZ, 0xc0, !PT ;  /* 0x7fffffff03ff7812 */ /* 0x000fc8000782c0ff */
[----:B------:R-:W-:-:S13]  /*0e10*/  PLOP3.LUT P0, PT, P0, P1, PT, 0x2f, 0xf2 ;  /* 0x0000000000f2781c */ /* 0x000fda0000702577 */
[----:B------:R-:W-:Y:S05]  /*0e20*/  @P0 BRA `(.L_x_24) ;  /* 0x0000000400000947 */ /* 0x000fea0003800000 */
[----:B------:R-:W-:Y:S02]  /*0e30*/  ISETP.GE.AND P0, PT, R7, RZ, PT ;  /* 0x000000ff0700720c */ /* 0x000fe40003f06270 */
[----:B------:R-:W-:-:S11]  /*0e40*/  ISETP.GE.AND P1, PT, R8, RZ, PT ;  /* 0x000000ff0800720c */ /* 0x000fd60003f26270 */
[----:B------:R-:W-:Y:S02]  /*0e50*/  @P0 IMAD.MOV.U32 R6, RZ, RZ, RZ ;  /* 0x000000ffff060224 */ /* 0x000fe400078e00ff */
[----:B------:R-:W-:Y:S01]  /*0e60*/  @!P0 FFMA R0, R0, 1.84467440737095516160e+19, RZ ;  /* 0x5f80000000008823 */ /* 0x000fe200000000ff */
[----:B------:R-:W-:Y:S02]  /*0e70*/  @!P0 IMAD.MOV.U32 R6, RZ, RZ, -0x40 ;  /* 0xffffffc0ff068424 */ /* 0x000fe400078e00ff */
[----:B------:R-:W-:Y:S02]  /*0e80*/  @!P1 FFMA R3, R3, 1.84467440737095516160e+19, RZ ;  /* 0x5f80000003039823 */ /* 0x000fe400000000ff */
[----:B------:R-:W-:-:S07]  /*0e90*/  @!P1 VIADD R6, R6, 0x40 ;  /* 0x0000004006069836 */ /* 0x000fce0000000000 */
.L_x_20:
[----:B------:R-:W-:Y:S01]  /*0ea0*/  LEA R8, R12, 0xc0800000, 0x17 ;  /* 0xc08000000c087811 */ /* 0x000fe200078eb8ff */
[----:B------:R-:W-:Y:S04]  /*0eb0*/  BSSY.RECONVERGENT B2, `(.L_x_25) ;  /* 0x0000036000027945 */ /* 0x000fe80003800200 */
[----:B------:R-:W-:Y:S02]  /*0ec0*/  IMAD.IADD R8, R3, 0x1, -R8 ;  /* 0x0000000103087824 */ /* 0x000fe400078e0a08 */
[----:B------:R-:W-:Y:S02]  /*0ed0*/  VIADD R3, R10, 0xffffff81 ;  /* 0xffffff810a037836 */ /* 0x000fe40000000000 */
[----:B------:R-:W0:Y:S01]  /*0ee0*/  MUFU.RCP R7, R8 ;  /* 0x0000000800077308 */ /* 0x000e220000001000 */
[----:B------:R-:W-:Y:S01]  /*0ef0*/  FADD.FTZ R9, -R8, -RZ ;  /* 0x800000ff08097221 */ /* 0x000fe20000010100 */
[----:B------:R-:W-:-:S03]  /*0f00*/  IMAD R0, R3, -0x800000, R0 ;  /* 0xff80000003007824 */ /* 0x000fc600078e0200 */
[----:B0-----:R-:W-:-:S04]  /*0f10*/  FFMA R10, R7, R9, 1 ;  /* 0x3f800000070a7423 */ /* 0x001fc80000000009 */
[----:B------:R-:W-:-:S04]  /*0f20*/  FFMA R14, R7, R10, R7 ;  /* 0x0000000a070e7223 */ /* 0x000fc80000000007 */
[----:B------:R-:W-:-:S04]  /*0f30*/  FFMA R7, R0, R14, RZ ;  /* 0x0000000e00077223 */ /* 0x000fc800000000ff */
[----:B------:R-:W-:-:S04]  /*0f40*/  FFMA R10, R9, R7, R0 ;  /* 0x00000007090a7223 */ /* 0x000fc80000000000 */
[----:B------:R-:W-:Y:S01]  /*0f50*/  FFMA R11, R14, R10, R7 ;  /* 0x0000000a0e0b7223 */ /* 0x000fe20000000007 */
[----:B------:R-:W-:-:S03]  /*0f60*/  IADD3 R7, PT, PT, R3, 0x7f, -R12 ;  /* 0x0000007f03077810 */ /* 0x000fc60007ffe80c */
[----:B------:R-:W-:Y:S02]  /*0f70*/  FFMA R10, R9, R11, R0 ;  /* 0x0000000b090a7223 */ /* 0x000fe40000000000 */
[----:B------:R-:W-:Y:S02]  /*0f80*/  IMAD.IADD R7, R7, 0x1, R6 ;  /* 0x0000000107077824 */ /* 0x000fe400078e0206 */
[----:B------:R-:W-:-:S05]  /*0f90*/  FFMA R0, R14, R10, R11 ;  /* 0x0000000a0e007223 */ /* 0x000fca000000000b */
[----:B------:R-:W-:-:S04]  /*0fa0*/  SHF.R.U32.HI R3, RZ, 0x17, R0 ;  /* 0x00000017ff037819 */ /* 0x000fc80000011600 */
[----:B------:R-:W-:-:S05]  /*0fb0*/  LOP3.LUT R3, R3, 0xff, RZ, 0xc0, !PT ;  /* 0x000000ff03037812 */ /* 0x000fca00078ec0ff */
[----:B------:R-:W-:-:S04]  /*0fc0*/  IMAD.IADD R9, R3, 0x1, R7 ;  /* 0x0000000103097824 */ /* 0x000fc800078e0207 */
[----:B------:R-:W-:-:S05]  /*0fd0*/  VIADD R3, R9, 0xffffffff ;  /* 0xffffffff09037836 */ /* 0x000fca0000000000 */
[----:B------:R-:W-:-:S13]  /*0fe0*/  ISETP.GE.U32.AND P0, PT, R3, 0xfe, PT ;  /* 0x000000fe0300780c */ /* 0x000fda0003f06070 */
[----:B------:R-:W-:Y:S05]  /*0ff0*/  @!P0 BRA `(.L_x_26) ;  /* 0x0000000000808947 */ /* 0x000fea0003800000 */
[----:B------:R-:W-:-:S13]  /*1000*/  ISETP.GT.AND P0, PT, R9, 0xfe, PT ;  /* 0x000000fe0900780c */ /* 0x000fda0003f04270 */
[----:B------:R-:W-:Y:S05]  /*1010*/  @P0 BRA `(.L_x_27) ;  /* 0x00000000006c0947 */ /* 0x000fea0003800000 */
[----:B------:R-:W-:-:S13]  /*1020*/  ISETP.GE.AND P0, PT, R9, 0x1, PT ;  /* 0x000000010900780c */ /* 0x000fda0003f06270 */
[----:B------:R-:W-:Y:S05]  /*1030*/  @P0 BRA `(.L_x_28) ;  /* 0x0000000000740947 */ /* 0x000fea0003800000 */
[----:B------:R-:W-:Y:S02]  /*1040*/  ISETP.GE.AND P0, PT, R9, -0x18, PT ;  /* 0xffffffe80900780c */ /* 0x000fe40003f06270 */
[----:B------:R-:W-:-:S11]  /*1050*/  LOP3.LUT R0, R0, 0x80000000, RZ, 0xc0, !PT ;  /* 0x8000000000007812 */ /* 0x000fd600078ec0ff */
[----:B------:R-:W-:Y:S05]  /*1060*/  @!P0 BRA `(.L_x_28) ;  /* 0x0000000000688947 */ /* 0x000fea0003800000 */
[CCC-:B------:R-:W-:Y:S01]  /*1070*/  FFMA.RZ R3, R14.reuse, R10.reuse, R11.reuse ;  /* 0x0000000a0e037223 */ /* 0x1c0fe2000000c00b */
[C---:B------:R-:W-:Y:S02]  /*1080*/  VIADD R8, R9.reuse, 0x20 ;  /* 0x0000002009087836 */ /* 0x040fe40000000000 */
[CCC-:B------:R-:W-:Y:S01]  /*1090*/  FFMA.RM R6, R14.reuse, R10.reuse, R11.reuse ;  /* 0x0000000a0e067223 */ /* 0x1c0fe2000000400b */
[----:B------:R-:W-:Y:S02]  /*10a0*/  ISETP.NE.AND P2, PT, R9, RZ, PT ;  /* 0x000000ff0900720c */ /* 0x000fe40003f45270 */
[----:B------:R-:W-:Y:S01]  /*10b0*/  LOP3.LUT R7, R3, 0x7fffff, RZ, 0xc0, !PT ;  /* 0x007fffff03077812 */ /* 0x000fe200078ec0ff */
[----:B------:R-:W-:Y:S01]  /*10c0*/  FFMA.RP R3, R14, R10, R11 ;  /* 0x0000000a0e037223 */ /* 0x000fe2000000800b */
[----:B------:R-:W-:Y:S01]  /*10d0*/  ISETP.NE.AND P1, PT, R9, RZ, PT ;  /* 0x000000ff0900720c */ /* 0x000fe20003f25270 */
[----:B------:R-:W-:Y:S01]  /*10e0*/  IMAD.MOV R9, RZ, RZ, -R9 ;  /* 0x000000ffff097224 */ /* 0x000fe200078e0a09 */
[----:B------:R-:W-:-:S02]  /*10f0*/  LOP3.LUT R7, R7, 0x800000, RZ, 0xfc, !PT ;  /* 0x0080000007077812 */ /* 0x000fc400078efcff */
[----:B------:R-:W-:Y:S02]  /*1100*/  FSETP.NEU.FTZ.AND P0, PT, R3, R6, PT ;  /* 0x000000060300720b */ /* 0x000fe40003f1d000 */
[----:B------:R-:W-:Y:S02]  /*1110*/  SHF.L.U32 R8, R7, R8, RZ ;  /* 0x0000000807087219 */ /* 0x000fe400000006ff */
[----:B------:R-:W-:Y:S02]  /*1120*/  SEL R6, R9, RZ, P2 ;  /* 0x000000ff09067207 */ /* 0x000fe40001000000 */
[----:B------:R-:W-:Y:S02]  /*1130*/  ISETP.NE.AND P1, PT, R8, RZ, P1 ;  /* 0x000000ff0800720c */ /* 0x000fe40000f25270 */
[----:B------:R-:W-:Y:S02]  /*1140*/  SHF.R.U32.HI R6, RZ, R6, R7 ;  /* 0x00000006ff067219 */ /* 0x000fe40000011607 */
[----:B------:R-:W-:-:S02]  /*1150*/  PLOP3.LUT P0, PT, P0, P1, PT, 0xf8, 0x8f ;  /* 0x00000000008f781c */ /* 0x000fc40000703f70 */
[----:B------:R-:W-:Y:S02]  /*1160*/  SHF.R.U32.HI R8, RZ, 0x1, R6 ;  /* 0x00000001ff087819 */ /* 0x000fe40000011606 */
[----:B------:R-:W-:-:S04]  /*1170*/  SEL R3, RZ, 0x1, !P0 ;  /* 0x00000001ff037807 */ /* 0x000fc80004000000 */
[----:B------:R-:W-:-:S04]  /*1180*/  LOP3.LUT R3, R3, 0x1, R8, 0xf8, !PT ;  /* 0x0000000103037812 */ /* 0x000fc800078ef808 */
[----:B------:R-:W-:-:S05]  /*1190*/  LOP3.LUT R3, R3, R6, RZ, 0xc0, !PT ;  /* 0x0000000603037212 */ /* 0x000fca00078ec0ff */
[----:B------:R-:W-:-:S05]  /*11a0*/  IMAD.IADD R3, R8, 0x1, R3 ;  /* 0x0000000108037824 */ /* 0x000fca00078e0203 */
[----:B------:R-:W-:Y:S01]  /*11b0*/  LOP3.LUT R0, R3, R0, RZ, 0xfc, !PT ;  /* 0x0000000003007212 */ /* 0x000fe200078efcff */
[----:B------:R-:W-:Y:S06]  /*11c0*/  BRA `(.L_x_28) ;  /* 0x0000000000107947 */ /* 0x000fec0003800000 */
.L_x_27:
[----:B------:R-:W-:-:S04]  /*11d0*/  LOP3.LUT R0, R0, 0x80000000, RZ, 0xc0, !PT ;  /* 0x8000000000007812 */ /* 0x000fc800078ec0ff */
[----:B------:R-:W-:Y:S01]  /*11e0*/  LOP3.LUT R0, R0, 0x7f800000, RZ, 0xfc, !PT ;  /* 0x7f80000000007812 */ /* 0x000fe200078efcff */
[----:B------:R-:W-:Y:S06]  /*11f0*/  BRA `(.L_x_28) ;  /* 0x0000000000047947 */ /* 0x000fec0003800000 */
.L_x_26:
[----:B------:R-:W-:-:S07]  /*1200*/  IMAD R0, R7, 0x800000, R0 ;  /* 0x0080000007007824 */ /* 0x000fce00078e0200 */
.L_x_28:
[----:B------:R-:W-:Y:S05]  /*1210*/  BSYNC.RECONVERGENT B2 ;  /* 0x0000000000027941 */ /* 0x000fea0003800200 */
.L_x_25:
[----:B------:R-:W-:Y:S05]  /*1220*/  BRA `(.L_x_29) ;  /* 0x0000000000207947 */ /* 0x000fea0003800000 */
.L_x_24:
[----:B------:R-:W-:-:S04]  /*1230*/  LOP3.LUT R0, R3, 0x80000000, R0, 0x48, !PT ;  /* 0x8000000003007812 */ /* 0x000fc800078e4800 */
[----:B------:R-:W-:Y:S01]  /*1240*/  LOP3.LUT R0, R0, 0x7f800000, RZ, 0xfc, !PT ;  /* 0x7f80000000007812 */ /* 0x000fe200078efcff */
[----:B------:R-:W-:Y:S06]  /*1250*/  BRA `(.L_x_29) ;  /* 0x0000000000147947 */ /* 0x000fec0003800000 */
.L_x_23:
[----:B------:R-:W-:Y:S01]  /*1260*/  LOP3.LUT R0, R3, 0x80000000, R0, 0x48, !PT ;  /* 0x8000000003007812 */ /* 0x000fe200078e4800 */
[----:B------:R-:W-:Y:S06]  /*1270*/  BRA `(.L_x_29) ;  /* 0x00000000000c7947 */ /* 0x000fec0003800000 */
.L_x_22:
[----:B------:R-:W0:Y:S01]  /*1280*/  MUFU.RSQ R0, -QNAN ;  /* 0xffc0000000007908 */ /* 0x000e220000001400 */
[----:B------:R-:W-:Y:S05]  /*1290*/  BRA `(.L_x_29) ;  /* 0x0000000000047947 */ /* 0x000fea0003800000 */
.L_x_21:
[----:B------:R-:W-:-:S07]  /*12a0*/  FADD.FTZ R0, R0, R3 ;  /* 0x0000000300007221 */ /* 0x000fce0000010000 */
.L_x_29:
[----:B------:R-:W-:Y:S05]  /*12b0*/  BSYNC.RECONVERGENT B1 ;  /* 0x0000000000017941 */ /* 0x000fea0003800200 */
.L_x_19:
[----:B------:R-:W-:Y:S02]  /*12c0*/  IMAD.MOV.U32 R6, RZ, RZ, R4 ;  /* 0x000000ffff067224 */ /* 0x000fe400078e0004 */
[----:B------:R-:W-:-:S04]  /*12d0*/  IMAD.MOV.U32 R7, RZ, RZ, 0x0 ;  /* 0x00000000ff077424 */ /* 0x000fc800078e00ff */
[----:B0-----:R-:W-:Y:S05]  /*12e0*/  RET.REL.NODEC R6 `(generate_bayerGB8p_kernel) ;  /* 0xffffffec06447950 */ /* 0x001fea0003c3ffff */
.L_x_30:
[----:B------:R-:W-:-:S00]  /*12f0*/  BRA `(.L_x_30) ;  /* 0xfffffffc00fc7947 */ /* 0x000fc0000383ffff */
[----:B------:R-:W-:-:S00]  /*1300*/  NOP ;  /* 0x0000000000007918 */ /* 0x000fc00000000000 */
[----:B------:R-:W-:-:S00]  /*1310*/  NOP ;  /* 0x0000000000007918 */ /* 0x000fc00000000000 */
[----:B------:R-:W-:-:S00]  /*1320*/  NOP ;  /* 0x0000000000007918 */ /* 0x000fc00000000000 */
[----:B------:R-:W-:-:S00]  /*1330*/  NOP ;  /* 0x0000000000007918 */ /* 0x000fc00000000000 */
[----:B------:R-:W-:-:S00]  /*1340*/  NOP ;  /* 0x0000000000007918 */ /* 0x000fc00000000000 */
[----:B------:R-:W-:-:S00]  /*1350*/  NOP ;  /* 0x0000000000007918 */ /* 0x000fc00000000000 */
[----:B------:R-:W-:-:S00]  /*1360*/  NOP ;  /* 0x0000000000007918 */ /* 0x000fc00000000000 */
[----:B------:R-:W-:-:S00]  /*1370*/  NOP ;  /* 0x0000000000007918 */ /* 0x000fc00000000000 */
.L_x_58:


//--------------------- .text.bayer8p_to_T_R12_PK_ISP_kernel --------------------------
	.section	.text.bayer8p_to_T_R12_PK_ISP_kernel,"ax",@progbits
	.align	128
        .global         bayer8p_to_T_R12_PK_ISP_kernel
        .type           bayer8p_to_T_R12_PK_ISP_kernel,@function
        .size           bayer8p_to_T_R12_PK_ISP_kernel,(.L_x_60 - bayer8p_to_T_R12_PK_ISP_kernel)
        .other          bayer8p_to_T_R12_PK_ISP_kernel,@"STO_CUDA_ENTRY STV_DEFAULT"
bayer8p_to_T_R12_PK_ISP_kernel:
.text.bayer8p_to_T_R12_PK_ISP_kernel:
[----:B------:R-:W-:Y:S01]  /*0000*/  LDC R1, c[0x0][0x37c] ;  /* 0x0000df00ff017b82 */ /* 0x000fe20000000800 */
[----:B------:R-:W0:Y:S07]  /*0010*/  S2R R3, SR_TID.X ;  /* 0x0000000000037919 */ /* 0x000e2e0000002100 */
[----:B------:R-:W0:Y:S01]  /*0020*/  LDC R0, c[0x0][0x360] ;  /* 0x0000d800ff007b82 */ /* 0x000e220000000800 */
[----:B------:R-:W1:Y:S01]  /*0030*/  LDCU UR4, c[0x0][0x398] ;  /* 0x00007300ff0477ac */ /* 0x000e620008000800 */
[----:B------:R-:W2:Y:S01]  /*0040*/  S2R R2, SR_TID.Y ;  /* 0x0000000000027919 */ /* 0x000ea20000002200 */
[----:B------:R-:W3:Y:S05]  /*0050*/  LDCU.U16 UR5, c[0x0][0x39a] ;  /* 0x00007340ff0577ac */ /* 0x000eea0008000400 */
[----:B------:R-:W0:Y:S08]  /*0060*/  S2UR UR6, SR_CTAID.X ;  /* 0x00000000000679c3 */ /* 0x000e300000002500 */
[----:B------:R-:W2:Y:S01]  /*0070*/  S2UR UR7, SR_CTAID.Y ;  /* 0x00000000000779c3 */ /* 0x000ea20000002600 */
[----:B-1----:R-:W-:-:S07]  /*0080*/  ULOP3.LUT UR4, UR4, 0xffff, URZ, 0xc0, !UPT ;  /* 0x0000ffff04047892 */ /* 0x002fce000f8ec0ff */
[----:B------:R-:W2:Y:S01]  /*0090*/  LDC R5, c[0x0][0x364] ;  /* 0x0000d900ff057b82 */ /* 0x000ea20000000800 */
[----:B0-----:R-:W-:-:S04]  /*00a0*/  IMAD R0, R0, UR6, R3 ;  /* 0x0000000600007c24 */ /* 0x001fc8000f8e0203 */
[----:B------:R-:W-:Y:S02]  /*00b0*/  IMAD.SHL.U32 R0, R0, 0x2, RZ ;  /* 0x0000000200007824 */ /* 0x000fe400078e00ff */
[----:B--2---:R-:W-:-:S05]  /*00c0*/  IMAD R5, R5, UR7, R2 ;  /* 0x0000000705057c24 */ /* 0x004fca000f8e0202 */
[----:B------:R-:W-:-:S04]  /*00d0*/  ISETP.GE.U32.AND P0, PT, R5, UR4, PT ;  /* 0x0000000405007c0c */ /* 0x000fc8000bf06070 */
[----:B---3--:R-:W-:-:S13]  /*00e0*/  ISETP.GE.OR P0, PT, R0, UR5, P0 ;  /* 0x0000000500007c0c */ /* 0x008fda0008706670 */
[----:B------:R-:W-:Y:S05]  /*00f0*/  @P0 EXIT ;  /* 0x000000000000094d */ /* 0x000fea0003800000 */
[----:B------:R-:W0:Y:S01]  /*0100*/  LDCU.64 UR8, c[0x0][0x390] ;  /* 0x00007200ff0877ac */ /* 0x000e220008000a00 */
[----:B------:R-:W-:Y:S01]  /*0110*/  IMAD R3, R5, UR5, R0 ;  /* 0x0000000505037c24 */ /* 0x000fe2000f8e0200 */
[----:B------:R-:W1:Y:S01]  /*0120*/  LDCU.64 UR6, c[0x0][0x358] ;  /* 0x00006b00ff0677ac */ /* 0x000e620008000a00 */
[----:B------:R-:W2:Y:S03]  /*0130*/  LDCU UR4, c[0x0][0x388] ;  /* 0x00007100ff0477ac */ /* 0x000ea60008000800 */
[----:B0-----:R-:W-:-:S04]  /*0140*/  IADD3 R2, P0, PT, R3, UR8, RZ ;  /* 0x0000000803027c10 */ /* 0x001fc8000ff1e0ff */
[----:B------:R-:W-:-:S05]  /*0150*/  LEA.HI.X.SX32 R3, R3, UR9, 0x1, P0 ;  /* 0x0000000903037c11 */ /* 0x000fca00080f0eff */
[----:B-1----:R-:W3:Y:S01]  /*0160*/  LDG.E.U8 R4, desc[UR6][R2.64] ;  /* 0x0000000602047981 */ /* 0x002ee2000c1e1100 */
[----:B--2---:R-:W-:Y:S01]  /*0170*/  ULOP3.LUT UR4, UR4, 0xffff, URZ, 0xc0, !UPT ;  /* 0x0000ffff04047892 */ /* 0x004fe2000f8ec0ff */
[----:B------:R-:W-:Y:S01]  /*0180*/  BSSY.RECONVERGENT B0, `(.L_x_31) ;  /* 0x0000013000007945 */ /* 0x000fe20003800200 */
[----:B------:R-:W-:-:S04]  /*0190*/  IMAD.MOV.U32 R7, RZ, RZ, 0xfff ;  /* 0x00000fffff077424 */ /* 0x000fc800078e00ff */
[----:B------:R-:W-:Y:S01]  /*01a0*/  IMAD R5, R5, UR4, RZ ;  /* 0x0000000405057c24 */ /* 0x000fe2000f8e02ff */
[----:B---3--:R-:W-:-:S05]  /*01b0*/  I2FP.F32.U32 R4, R4 ;  /* 0x0000000400047245 */ /* 0x008fca0000201000 */
[----:B------:R-:W-:-:S05]  /*01c0*/  FMUL R4, R4, 16.0588226318359375 ;  /* 0x4180787804047820 */ /* 0x000fca0000400000 */
[----:B------:R-:W-:-:S13]  /*01d0*/  FSETP.GT.AND P0, PT, R4, 4095, PT ;  /* 0x457ff0000400780b */ /* 0x000fda0003f04000 */
[----:B------:R-:W-:Y:S05]  /*01e0*/  @P0 BRA `(.L_x_32) ;  /* 0x0000000000300947 */ /* 0x000fea0003800000 */
[----:B------:R-:W0:Y:S08]  /*01f0*/  F2I.U32.TRUNC.NTZ R6, R4 ;  /* 0x0000000400067305 */ /* 0x000e30000020f000 */
[----:B0-----:R-:W0:Y:S02]  /*0200*/  I2F.U16 R7, R6 ;  /* 0x0000000600077306 */ /* 0x001e240000101000 */
[--C-:B0-----:R-:W-:Y:S01]  /*0210*/  FADD R8, R4, -R7.reuse ;  /* 0x8000000704087221 */ /* 0x101fe20000000000 */
[----:B------:R-:W-:-:S04]  /*0220*/  PRMT R7, R6, 0x7610, R7 ;  /* 0x0000761006077816 */ /* 0x000fc80000000007 */
        /* <DEDUP_REMOVED lines=8> */
.L_x_32:
[----:B------:R-:W-:Y:S05]  /*02b0*/  BSYNC.RECONVERGENT B0 ;  /* 0x0000000000007941 */ /* 0x000fea0003800200 */
.L_x_31:
[----:B------:R-:W0:Y:S01]  /*02c0*/  LDCU.64 UR8, c[0x0][0x380] ;  /* 0x00007000ff0877ac */ /* 0x000e220008000a00 */
[C---:B------:R-:W-:Y:S01]  /*02d0*/  LEA.HI.SX32 R4, R0.reuse, R0, 0x1f ;  /* 0x0000000000047211 */ /* 0x040fe200078ffaff */
[----:B------:R-:W-:Y:S01]  /*02e0*/  VIADD R6, R0, 0x1 ;  /* 0x0000000100067836 */ /* 0x000fe20000000000 */
[----:B------:R-:W-:-:S03]  /*02f0*/  LOP3.LUT R8, R7, 0xffff, RZ, 0xc0, !PT ;  /* 0x0000ffff07087812 */ /* 0x000fc600078ec0ff */
[----:B------:R-:W-:Y:S01]  /*0300*/  IMAD.IADD R5, R5, 0x1, R4 ;  /* 0x0000000105057824 */ /* 0x000fe200078e0204 */
[----:B------:R-:W-:-:S04]  /*0310*/  SHF.R.U32.HI R0, RZ, 0x8, R8 ;  /* 0x00000008ff007819 */ /* 0x000fc80000011608 */
[----:B------:R-:W-:Y:S02]  /*0320*/  LOP3.LUT R9, R0, 0xf, RZ, 0xc0, !PT ;  /* 0x0000000f00097812 */ /* 0x000fe400078ec0ff */
[----:B0-----:R-:W-:-:S04]  /*0330*/  IADD3 R4, P0, PT, R5, UR8, RZ ;  /* 0x0000000805047c10 */ /* 0x001fc8000ff1e0ff */
[----:B------:R-:W-:Y:S02]  /*0340*/  LEA.HI.X.SX32 R5, R5, UR9, 0x1, P0 ;  /* 0x0000000905057c11 */ /* 0x000fe400080f0eff */
[----:B------:R-:W-:-:S03]  /*0350*/  ISETP.GE.AND P0, PT, R6, UR5, PT ;  /* 0x0000000506007c0c */ /* 0x000fc6000bf06270 */
[----:B------:R0:W-:Y:S04]  /*0360*/  STG.E.U8 desc[UR6][R4.64], R7 ;  /* 0x0000000704007986 */ /* 0x0001e8000c101106 */
[----:B------:R0:W-:Y:S06]  /*0370*/  STG.E.U8 desc[UR6][R4.64+0x1], R9 ;  /* 0x0000010904007986 */ /* 0x0001ec000c101106 */
[----:B------:R-:W-:Y:S05]  /*0380*/  @P0 EXIT ;  /* 0x000000000000094d */ /* 0x000fea0003800000 */
[----:B------:R-:W2:Y:S01]  /*0390*/  LDG.E.U8 R2, desc[UR6][R2.64+0x1] ;  /* 0x0000010602027981 */ /* 0x000ea2000c1e1100 */
[----:B------:R-:W-:Y:S01]  /*03a0*/  BSSY.RECONVERGENT B0, `(.L_x_33) ;  /* 0x0000012000007945 */ /* 0x000fe20003800200 */
[----:B------:R-:W-:Y:S01]  /*03b0*/  IMAD.MOV.U32 R6, RZ, RZ, 0xfff ;  /* 0x00000fffff067424 */ /* 0x000fe200078e00ff */
[----:B--2---:R-:W-:-:S05]  /*03c0*/  I2FP.F32.U32 R0, R2 ;  /* 0x0000000200007245 */ /* 0x004fca0000201000 */
[----:B------:R-:W-:-:S05]  /*03d0*/  FMUL R0, R0, 16.0588226318359375 ;  /* 0x4180787800007820 */ /* 0x000fca0000400000 */
[----:B------:R-:W-:-:S13]  /*03e0*/  FSETP.GT.AND P0, PT, R0, 4095, PT ;  /* 0x457ff0000000780b */ /* 0x000fda0003f04000 */
[----:B------:R-:W-:Y:S05]  /*03f0*/  @P0 BRA `(.L_x_34) ;  /* 0x0000000000300947 */ /* 0x000fea0003800000 */
[----:B------:R-:W1:Y:S08]  /*0400*/  F2I.U32.TRUNC.NTZ R2, R0 ;  /* 0x0000000000027305 */ /* 0x000e70000020f000 */
[----:B-1----:R-:W1:Y:S01]  /*0410*/  I2F.U16 R3, R2 ;  /* 0x0000000200037306 */ /* 0x002e620000101000 */
[----:B------:R-:W-:Y:S01]  /*0420*/  PRMT R6, R2, 0x7610, R6 ;  /* 0x0000761002067816 */ /* 0x000fe20000000006 */
[----:B-1----:R-:W-:-:S05]  /*0430*/  FADD R3, R0, -R3 ;  /* 0x8000000300037221 */ /* 0x002fca0000000000 */
[----:B------:R-:W-:-:S13]  /*0440*/  FSETP.GT.AND P0, PT, R3, 0.5, PT ;  /* 0x3f0000000300780b */ /* 0x000fda0003f04000 */
[----:B0-----:R-:W-:-:S05]  /*0450*/  @P0 VIADD R7, R6, 0x1 ;  /* 0x0000000106070836 */ /* 0x001fca0000000000 */
[----:B------:R-:W-:Y:S01]  /*0460*/  @P0 PRMT R6, R7, 0x7610, R6 ;  /* 0x0000761007060816 */ /* 0x000fe20000000006 */
[----:B------:R-:W-:Y:S06]  /*0470*/  @P0 BRA `(.L_x_34) ;  /* 0x0000000000100947 */ /* 0x000fec0003800000 */
[----:B------:R-:W-:-:S13]  /*0480*/  FSETP.GEU.AND P0, PT, R3, 0.5, PT ;  /* 0x3f0000000300780b */ /* 0x000fda0003f0e000 */
[----:B------:R-:W-:-:S05]  /*0490*/  @P0 LOP3.LUT R3, R2, 0x1, RZ, 0xc0, !PT ;  /* 0x0000000102030812 */ /* 0x000fca00078ec0ff */
[----:B------:R-:W-:-:S05]  /*04a0*/  @P0 IMAD.IADD R3, R2, 0x1, R3 ;  /* 0x0000000102030824 */ /* 0x000fca00078e0203 */
[----:B------:R-:W-:-:S07]  /*04b0*/  @P0 PRMT R6, R3, 0x7610, R6 ;  /* 0x0000761003060816 */ /* 0x000fce0000000006 */
.L_x_34:
[----:B------:R-:W-:Y:S05]  /*04c0*/  BSYNC.RECONVERGENT B0 ;  /* 0x0000000000007941 */ /* 0x000fea0003800200 */
.L_x_33:
[C---:B0-----:R-:W-:Y:S01]  /*04d0*/  LOP3.LUT R7, R6.reuse, 0xffff, RZ, 0xc0, !PT ;  /* 0x0000ffff06077812 */ /* 0x041fe200078ec0ff */
[----:B------:R-:W-:-:S03]  /*04e0*/  IMAD R3, R6, 0x10, R9 ;  /* 0x0000001006037824 */ /* 0x000fc600078e0209 */
[----:B------:R-:W-:Y:S02]  /*04f0*/  SHF.R.U32.HI R7, RZ, 0x4, R7 ;  /* 0x00000004ff077819 */ /* 0x000fe40000011607 */
[----:B------:R-:W-:Y:S04]  /*0500*/  STG.E.U8 desc[UR6][R4.64+0x1], R3 ;  /* 0x0000010304007986 */ /* 0x000fe8000c101106 */
[----:B------:R-:W-:Y:S01]  /*0510*/  STG.E.U8 desc[UR6][R4.64+0x2], R7 ;  /* 0x0000020704007986 */ /* 0x000fe2000c101106 */
[----:B------:R-:W-:Y:S05]  /*0520*/  EXIT ;  /* 0x000000000000794d */ /* 0x000fea0003800000 */
.L_x_35:
        /* <DEDUP_REMOVED lines=13> */
.L_x_60:


//--------------------- .text.bayer8p_to_10p_kernel --------------------------
	.section	.text.bayer8p_to_10p_kernel,"ax",@progbits
	.align	128
        .global         bayer8p_to_10p_kernel
        .type           bayer8p_to_10p_kernel,@function
        .size           bayer8p_to_10p_kernel,(.L_x_61 - bayer8p_to_10p_kernel)
        .other          bayer8p_to_10p_kernel,@"STO_CUDA_ENTRY STV_DEFAULT"
bayer8p_to_10p_kernel:
.text.bayer8p_to_10p_kernel:
[----:B------:R-:W-:Y:S01]  /*0000*/  LDC R1, c[0x0][0x37c] ;  /* 0x0000df00ff017b82 */ /* 0x000fe20000000800 */
[----:B------:R-:W0:Y:S07]  /*0010*/  S2R R3, SR_TID.X ;  /* 0x0000000000037919 */ /* 0x000e2e0000002100 */
[----:B------:R-:W0:Y:S01]  /*0020*/  S2UR UR6, SR_CTAID.X ;  /* 0x00000000000679c3 */ /* 0x000e220000002500 */
[----:B------:R-:W1:Y:S01]  /*0030*/  LDCU UR4, c[0x0][0x398] ;  /* 0x00007300ff0477ac */ /* 0x000e620008000800 */
[----:B------:R-:W2:Y:S01]  /*0040*/  S2R R5, SR_TID.Y ;  /* 0x0000000000057919 */ /* 0x000ea20000002200 */
[----:B------:R-:W3:Y:S05]  /*0050*/  LDCU.U16 UR5, c[0x0][0x39a] ;  /* 0x00007340ff0577ac */ /* 0x000eea0008000400 */
[----:B------:R-:W0:Y:S08]  /*0060*/  LDC R0, c[0x0][0x360] ;  /* 0x0000d800ff007b82 */ /* 0x000e300000000800 */
        /* <DEDUP_REMOVED lines=9> */
[----:B------:R-:W0:Y:S01]  /*0100*/  LDCU UR4, c[0x0][0x388] ;  /* 0x00007100ff0477ac */ /* 0x000e220008000800 */
[----:B------:R-:W-:Y:S01]  /*0110*/  LEA.HI.SX32 R2, R0, R0, 0x1e ;  /* 0x0000000000027211 */ /* 0x000fe200078ff2ff */
[----:B------:R-:W-:Y:S01]  /*0120*/  IMAD R6, R3, UR5, R0 ;  /* 0x0000000503067c24 */ /* 0x000fe2000f8e0200 */
[----:B------:R-:W1:Y:S01]  /*0130*/  LDCU.64 UR8, c[0x0][0x380] ;  /* 0x00007000ff0877ac */ /* 0x000e620008000a00 */
[----:B------:R-:W2:Y:S01]  /*0140*/  LDCU.64 UR10, c[0x0][0x390] ;  /* 0x00007200ff0a77ac */ /* 0x000ea20008000a00 */
[----:B------:R-:W3:Y:S01]  /*0150*/  LDCU.64 UR6, c[0x0][0x358] ;  /* 0x00006b00ff0677ac */ /* 0x000ee20008000a00 */
[----:B0-----:R-:W-:-:S06]  /*0160*/  ULOP3.LUT UR4, UR4, 0xffff, URZ, 0xc0, !UPT ;  /* 0x0000ffff04047892 */ /* 0x001fcc000f8ec0ff */
[----:B------:R-:W-:Y:S01]  /*0170*/  IMAD R5, R3, UR4, R2 ;  /* 0x0000000403057c24 */ /* 0x000fe2000f8e0202 */
[----:B--2---:R-:W-:-:S04]  /*0180*/  IADD3 R2, P1, PT, R6, UR10, RZ ;  /* 0x0000000a06027c10 */ /* 0x004fc8000ff3e0ff */
[C---:B-1----:R-:W-:Y:S02]  /*0190*/  IADD3 R4, P0, PT, R5.reuse, UR8, RZ ;  /* 0x0000000805047c10 */ /* 0x042fe4000ff1e0ff */
[----:B------:R-:W-:Y:S02]  /*01a0*/  LEA.HI.X.SX32 R3, R6, UR11, 0x1, P1 ;  /* 0x0000000b06037c11 */ /* 0x000fe400088f0eff */
[----:B------:R-:W-:-:S05]  /*01b0*/  LEA.HI.X.SX32 R5, R5, UR9, 0x1, P0 ;  /* 0x0000000905057c11 */ /* 0x000fca00080f0eff */
[----:B---3--:R0:W-:Y:S04]  /*01c0*/  STG.E.U8 desc[UR6][R4.64], RZ ;  /* 0x000000ff04007986 */ /* 0x0081e8000c101106 */
[----:B------:R0:W-:Y:S04]  /*01d0*/  STG.E.U8 desc[UR6][R4.64+0x1], RZ ;  /* 0x000001ff04007986 */ /* 0x0001e8000c101106 */
[----:B------:R0:W-:Y:S04]  /*01e0*/  STG.E.U8 desc[UR6][R4.64+0x2], RZ ;  /* 0x000002ff04007986 */ /* 0x0001e8000c101106 */
[----:B------:R0:W-:Y:S04]  /*01f0*/  STG.E.U8 desc[UR6][R4.64+0x3], RZ ;  /* 0x000003ff04007986 */ /* 0x0001e8000c101106 */
[----:B------:R0:W-:Y:S04]  /*0200*/  STG.E.U8 desc[UR6][R4.64+0x4], RZ ;  /* 0x000004ff04007986 */ /* 0x0001e8000c101106 */
[----:B------:R-:W2:Y:S01]  /*0210*/  LDG.E.U8 R6, desc[UR6][R2.64] ;  /* 0x0000000602067981 */ /* 0x000ea2000c1e1100 */
[----:B------:R-:W-:Y:S01]  /*0220*/  BSSY.RECONVERGENT B0, `(.L_x_36) ;  /* 0x0000012000007945 */ /* 0x000fe20003800200 */
[----:B------:R-:W-:Y:S01]  /*0230*/  IMAD.MOV.U32 R7, RZ, RZ, 0x3ff ;  /* 0x000003ffff077424 */ /* 0x000fe200078e00ff */
[----:B--2---:R-:W-:-:S05]  /*0240*/  I2FP.F32.U32 R6, R6 ;  /* 0x0000000600067245 */ /* 0x004fca0000201000 */
[----:B------:R-:W-:-:S05]  /*0250*/  FMUL R6, R6, 4.0117645263671875 ;  /* 0x4080606006067820 */ /* 0x000fca0000400000 */
[----:B------:R-:W-:-:S13]  /*0260*/  FSETP.GT.AND P0, PT, R6, 1023, PT ;  /* 0x447fc0000600780b */ /* 0x000fda0003f04000 */
[----:B0-----:R-:W-:Y:S05]  /*0270*/  @P0 BRA `(.L_x_37) ;  /* 0x0000000000300947 */ /* 0x001fea0003800000 */
        /* <DEDUP_REMOVED lines=12> */
.L_x_37:
[----:B------:R-:W-:Y:S05]  /*0340*/  BSYNC.RECONVERGENT B0 ;  /* 0x0000000000007941 */ /* 0x000fea0003800200 */
.L_x_36:
[C---:B------:R-:W-:Y:S01]  /*0350*/  LOP3.LUT R6, R7.reuse, 0xffff, RZ, 0xc0, !PT ;  /* 0x0000ffff07067812 */ /* 0x040fe200078ec0ff */
[----:B------:R-:W-:Y:S01]  /*0360*/  BSSY.RECONVERGENT B0, `(.L_x_38) ;  /* 0x0000024000007945 */ /* 0x000fe20003800200 */
[----:B------:R-:W-:Y:S02]  /*0370*/  LOP3.LUT R9, R7, 0x3, RZ, 0xc0, !PT ;  /* 0x0000000307097812 */ /* 0x000fe400078ec0ff */
[----:B------:R-:W-:Y:S01]  /*0380*/  SHF.R.U32.HI R7, RZ, 0x2, R6 ;  /* 0x00000002ff077819 */ /* 0x000fe20000011606 */
[----:B------:R-:W-:Y:S02]  /*0390*/  VIADD R6, R0, 0x1 ;  /* 0x0000000100067836 */ /* 0x000fe40000000000 */
[----:B------:R0:W-:Y:S03]  /*03a0*/  STG.E.U8 desc[UR6][R4.64+0x4], R9 ;  /* 0x0000040904007986 */ /* 0x0001e6000c101106 */
[----:B------:R-:W-:Y:S01]  /*03b0*/  ISETP.GE.AND P0, PT, R6, UR5, PT ;  /* 0x0000000506007c0c */ /* 0x000fe2000bf06270 */
[----:B------:R0:W-:Y:S01]  /*03c0*/  STG.E.U8 desc[UR6][R4.64], R7 ;  /* 0x0000000704007986 */ /* 0x0001e2000c101106 */
[----:B------:R-:W-:-:S11]  /*03d0*/  PRMT R6, R9, 0x7610, R6 ;  /* 0x0000761009067816 */ /* 0x000fd60000000006 */
[----:B0-----:R-:W-:Y:S05]  /*03e0*/  @P0 BRA `(.L_x_39) ;  /* 0x00000000006c0947 */ /* 0x001fea0003800000 */
[----:B------:R-:W2:Y:S01]  /*03f0*/  LDG.E.U8 R7, desc[UR6][R2.64+0x1] ;  /* 0x0000010602077981 */ /* 0x000ea2000c1e1100 */
[----:B------:R-:W-:Y:S01]  /*0400*/  BSSY.RECONVERGENT B1, `(.L_x_40) ;  /* 0x0000012000017945 */ /* 0x000fe20003800200 */
[----:B------:R-:W-:Y:S01]  /*0410*/  IMAD.MOV.U32 R8, RZ, RZ, 0x3ff ;  /* 0x000003ffff087424 */ /* 0x000fe200078e00ff */
[----:B--2---:R-:W-:-:S05]  /*0420*/  I2FP.F32.U32 R7, R7 ;  /* 0x0000000700077245 */ /* 0x004fca0000201000 */
[----:B------:R-:W-:-:S05]  /*0430*/  FMUL R7, R7, 4.0117645263671875 ;  /* 0x4080606007077820 */ /* 0x000fca0000400000 */
        /* <DEDUP_REMOVED lines=14> */
.L_x_41:
[----:B------:R-:W-:Y:S05]  /*0520*/  BSYNC.RECONVERGENT B1 ;  /* 0x0000000000017941 */ /* 0x000fea0003800200 */
.L_x_40:
[C---:B------:R-:W-:Y:S01]  /*0530*/  IMAD.SHL.U32 R9, R8.reuse, 0x4, RZ ;  /* 0x0000000408097824 */ /* 0x040fe200078e00ff */
[----:B------:R-:W-:-:S04]  /*0540*/  LOP3.LUT R7, R8, 0xffff, RZ, 0xc0, !PT ;  /* 0x0000ffff08077812 */ /* 0x000fc800078ec0ff */
[----:B------:R-:W-:Y:S02]  /*0550*/  SHF.R.U32.HI R7, RZ, 0x2, R7 ;  /* 0x00000002ff077819 */ /* 0x000fe40000011607 */
[----:B------:R-:W-:-:S03]  /*0560*/  LOP3.LUT R9, R6, 0xc, R9, 0xf8, !PT ;  /* 0x0000000c06097812 */ /* 0x000fc600078ef809 */
[----:B------:R0:W-:Y:S01]  /*0570*/  STG.E.U8 desc[UR6][R4.64+0x1], R7 ;  /* 0x0000010704007986 */ /* 0x0001e2000c101106 */
[----:B------:R-:W-:-:S03]  /*0580*/  PRMT R6, R9, 0x7610, R6 ;  /* 0x0000761009067816 */ /* 0x000fc60000000006 */
[----:B------:R0:W-:Y:S04]  /*0590*/  STG.E.U8 desc[UR6][R4.64+0x4], R9 ;  /* 0x0000040904007986 */ /* 0x0001e8000c101106 */
.L_x_39:
[----:B------:R-:W-:Y:S05]  /*05a0*/  BSYNC.RECONVERGENT B0 ;  /* 0x0000000000007941 */ /* 0x000fea0003800200 */
.L_x_38:
[----:B0-----:R-:W-:Y:S01]  /*05b0*/  VIADD R7, R0, 0x2 ;  /* 0x0000000200077836 */ /* 0x001fe20000000000 */
[----:B------:R-:W-:Y:S04]  /*05c0*/  BSSY.RECONVERGENT B0, `(.L_x_42) ;  /* 0x000001e000007945 */ /* 0x000fe80003800200 */
[----:B------:R-:W-:-:S13]  /*05d0*/  ISETP.GE.AND P0, PT, R7, UR5, PT ;  /* 0x0000000507007c0c */ /* 0x000fda000bf06270 */
[----:B------:R-:W-:Y:S05]  /*05e0*/  @P0 BRA `(.L_x_43) ;  /* 0x00000000006c0947 */ /* 0x000fea0003800000 */
        /* <DEDUP_REMOVED lines=19> */
.L_x_45:
[----:B------:R-:W-:Y:S05]  /*0720*/  BSYNC.RECONVERGENT B1 ;  /* 0x0000000000017941 */ /* 0x000fea0003800200 */
.L_x_44:
[C---:B------:R-:W-:Y:S01]  /*0730*/  IMAD.SHL.U32 R9, R8.reuse, 0x10, RZ ;  /* 0x0000001008097824 */ /* 0x040fe200078e00ff */
[----:B------:R-:W-:-:S04]  /*0740*/  LOP3.LUT R7, R8, 0xffff, RZ, 0xc0, !PT ;  /* 0x0000ffff08077812 */ /* 0x000fc800078ec0ff */
[----:B------:R-:W-:Y:S02]  /*0750*/  SHF.R.U32.HI R7, RZ, 0x2, R7 ;  /* 0x00000002ff077819 */ /* 0x000fe40000011607 */
[----:B------:R-:W-:-:S03]  /*0760*/  LOP3.LUT R9, R6, 0x30, R9, 0xf8, !PT ;  /* 0x0000003006097812 */ /* 0x000fc600078ef809 */
[----:B------:R0:W-:Y:S01]  /*0770*/  STG.E.U8 desc[UR6][R4.64+0x2], R7 ;  /* 0x0000020704007986 */ /* 0x0001e2000c101106 */
[----:B------:R-:W-:-:S03]  /*0780*/  PRMT R6, R9, 0x7610, R6 ;  /* 0x0000761009067816 */ /* 0x000fc60000000006 */
[----:B------:R0:W-:Y:S04]  /*0790*/  STG.E.U8 desc[UR6][R4.64+0x4], R9 ;  /* 0x0000040904007986 */ /* 0x0001e8000c101106 */
.L_x_43:
[----:B------:R-:W-:Y:S05]  /*07a0*/  BSYNC.RECONVERGENT B0 ;  /* 0x0000000000007941 */ /* 0x000fea0003800200 */
.L_x_42:
[----:B------:R-:W-:-:S05]  /*07b0*/  VIADD R0, R0, 0x3 ;  /* 0x0000000300007836 */ /* 0x000fca0000000000 */
[----:B------:R-:W-:-:S13]  /*07c0*/  ISETP.GE.AND P0, PT, R0, UR5, PT ;  /* 0x0000000500007c0c */ /* 0x000fda000bf06270 */
[----:B------:R-:W-:Y:S05]  /*07d0*/  @P0 EXIT ;  /* 0x000000000000094d */ /* 0x000fea0003800000 */
[----:B------:R-:W2:Y:S01]  /*07e0*/  LDG.E.U8 R2, desc[UR6][R2.64+0x3] ;  /* 0x0000030602027981 */ /* 0x000ea2000c1e1100 */
[----:B------:R-:W-:Y:S01]  /*07f0*/  BSSY.RECONVERGENT B0, `(.L_x_46) ;  /* 0x0000012000007945 */ /* 0x000fe20003800200 */
[----:B0-----:R-:W-:Y:S01]  /*0800*/  IMAD.MOV.U32 R7, RZ, RZ, 0x3ff ;  /* 0x000003ffff077424 */ /* 0x001fe200078e00ff */
[----:B--2---:R-:W-:-:S05]  /*0810*/  I2FP.F32.U32 R0, R2 ;  /* 0x0000000200007245 */ /* 0x004fca0000201000 */
[----:B------:R-:W-:-:S05]  /*0820*/  FMUL R0, R0, 4.0117645263671875 ;  /* 0x4080606000007820 */ /* 0x000fca0000400000 */
[----:B------:R-:W-:-:S13]  /*0830*/  FSETP.GT.AND P0, PT, R0, 1023, PT ;  /* 0x447fc0000000780b */ /* 0x000fda0003f04000 */
[----:B------:R-:W-:Y:S05]  /*0840*/  @P0 BRA `(.L_x_47) ;  /* 0x0000000000300947 */ /* 0x000fea0003800000 */
        /* <DEDUP_REMOVED lines=12> */
.L_x_47:
[----:B------:R-:W-:Y:S05]  /*0910*/  BSYNC.RECONVERGENT B0 ;  /* 0x0000000000007941 */ /* 0x000fea0003800200 */
.L_x_46:
[C---:B------:R-:W-:Y:S01]  /*0920*/  LOP3.LUT R3, R7.reuse, 0xffff, RZ, 0xc0, !PT ;  /* 0x0000ffff07037812 */ /* 0x040fe200078ec0ff */
[----:B------:R-:W-:-:S03]  /*0930*/  IMAD.SHL.U32 R7, R7, 0x40, RZ ;  /* 0x0000004007077824 */ /* 0x000fc600078e00ff */
[----:B------:R-:W-:Y:S02]  /*0940*/  SHF.R.U32.HI R3, RZ, 0x2, R3 ;  /* 0x00000002ff037819 */ /* 0x000fe40000011603 */
[----:B------:R-:W-:-:S03]  /*0950*/  LOP3.LUT R7, R7, R6, RZ, 0xfc, !PT ;  /* 0x0000000607077212 */ /* 0x000fc600078efcff */
[----:B------:R-:W-:Y:S04]  /*0960*/  STG.E.U8 desc[UR6][R4.64+0x3], R3 ;  /* 0x0000030304007986 */ /* 0x000fe8000c101106 */
[----:B------:R-:W-:Y:S01]  /*0970*/  STG.E.U8 desc[UR6][R4.64+0x4], R7 ;  /* 0x0000040704007986 */ /* 0x000fe2000c101106 */
[----:B------:R-:W-:Y:S05]  /*0980*/  EXIT ;  /* 0x000000000000794d */ /* 0x000fea0003800000 */
.L_x_48:
        /* <DEDUP_REMOVED lines=15> */
.L_x_61:


//--------------------- .text.bayer8p_to_T_X2Rc10Rb10Ra10_kernel --------------------------
	.section	.text.bayer8p_to_T_X2Rc10Rb10Ra10_kernel,"ax",@progbits
	.align	128
        .global         bayer8p_to_T_X2Rc10Rb10Ra10_kernel
        .type           bayer8p_to_T_X2Rc10Rb10Ra10_kernel,@function
        .size           bayer8p_to_T_X2Rc10Rb10Ra10_kernel,(.L_x_62 - bayer8p_to_T_X2Rc10Rb10Ra10_kernel)
        .other          bayer8p_to_T_X2Rc10Rb10Ra10_kernel,@"STO_CUDA_ENTRY STV_DEFAULT"
bayer8p_to_T_X2Rc10Rb10Ra10_kernel:
.text.bayer8p_to_T_X2Rc10Rb10Ra10_kernel:
        /* <DEDUP_REMOVED lines=11> */
[----:B------:R-:W-:Y:S02]  /*00b0*/  IMAD R0, R0, 0x3, RZ ;  /* 0x0000000300007824 */ /* 0x000fe400078e02ff */
        /* <DEDUP_REMOVED lines=31> */
.L_x_50:
[----:B------:R-:W-:Y:S05]  /*02b0*/  BSYNC.RECONVERGENT B0 ;  /* 0x0000000000007941 */ /* 0x000fea0003800200 */
.L_x_49:
[----:B------:R-:W0:Y:S01]  /*02c0*/  LDCU.64 UR8, c[0x0][0x380] ;  /* 0x00007000ff0877ac */ /* 0x000e220008000a00 */
[----:B------:R-:W-:Y:S01]  /*02d0*/  IMAD.HI R4, R0, 0x55555556, RZ ;  /* 0x5555555600047827 */ /* 0x000fe200078e02ff */
[----:B------:R-:W-:Y:S01]  /*02e0*/  LOP3.LUT R6, R7, 0xffff, RZ, 0xc0, !PT ;  /* 0x0000ffff07067812 */ /* 0x000fe200078ec0ff */
[----:B------:R-:W-:Y:S03]  /*02f0*/  BSSY.RECONVERGENT B0, `(.L_x_51) ;  /* 0x0000026000007945 */ /* 0x000fe60003800200 */
[----:B------:R-:W-:Y:S02]  /*0300*/  LEA.HI R4, R4, R4, RZ, 0x1 ;  /* 0x0000000404047211 */ /* 0x000fe400078f08ff */
[----:B------:R-:W-:-:S03]  /*0310*/  SHF.R.U32.HI R6, RZ, 0x8, R6 ;  /* 0x00000008ff067819 */ /* 0x000fc60000011606 */
[----:B------:R-:W-:Y:S01]  /*0320*/  IMAD R5, R4, 0x4, R5 ;  /* 0x0000000404057824 */ /* 0x000fe200078e0205 */
[----:B------:R-:W-:Y:S01]  /*0330*/  LOP3.LUT R11, R6, 0x3, RZ, 0xc0, !PT ;  /* 0x00000003060b7812 */ /* 0x000fe200078ec0ff */
[----:B------:R-:W-:-:S03]  /*0340*/  VIADD R6, R0, 0x1 ;  /* 0x0000000100067836 */ /* 0x000fc60000000000 */
[----:B0-----:R-:W-:-:S04]  /*0350*/  IADD3 R4, P0, PT, R5, UR8, RZ ;  /* 0x0000000805047c10 */ /* 0x001fc8000ff1e0ff */
[----:B------:R-:W-:Y:S02]  /*0360*/  LEA.HI.X.SX32 R5, R5, UR9, 0x1, P0 ;  /* 0x0000000905057c11 */ /* 0x000fe400080f0eff */
[----:B------:R-:W-:-:S03]  /*0370*/  ISETP.GE.AND P0, PT, R6, UR5, PT ;  /* 0x0000000506007c0c */ /* 0x000fc6000bf06270 */
[----:B------:R0:W-:Y:S04]  /*0380*/  STG.E.U8 desc[UR6][R4.64], R7 ;  /* 0x0000000704007986 */ /* 0x0001e8000c101106 */
[----:B------:R0:W-:Y:S06]  /*0390*/  STG.E.U8 desc[UR6][R4.64+0x1], R11 ;  /* 0x0000010b04007986 */ /* 0x0001ec000c101106 */
[----:B------:R-:W-:Y:S05]  /*03a0*/  @P0 BRA `(.L_x_52) ;  /* 0x0000000000680947 */ /* 0x000fea0003800000 */
        /* <DEDUP_REMOVED lines=19> */
.L_x_54:
[----:B------:R-:W-:Y:S05]  /*04e0*/  BSYNC.RECONVERGENT B1 ;  /* 0x0000000000017941 */ /* 0x000fea0003800200 */
.L_x_53:
[C---:B------:R-:W-:Y:S01]  /*04f0*/  LOP3.LUT R6, R7.reuse, 0xffff, RZ, 0xc0, !PT ;  /* 0x0000ffff07067812 */ /* 0x040fe200078ec0ff */
[----:B------:R-:W-:-:S03]  /*0500*/  IMAD R7, R7, 0x4, R11 ;  /* 0x0000000407077824 */ /* 0x000fc600078e020b */
[----:B------:R-:W-:Y:S02]  /*0510*/  SHF.R.U32.HI R6, RZ, 0x6, R6 ;  /* 0x00000006ff067819 */ /* 0x000fe40000011606 */
[----:B------:R1:W-:Y:S02]  /*0520*/  STG.E.U8 desc[UR6][R4.64+0x1], R7 ;  /* 0x0000010704007986 */ /* 0x0003e4000c101106 */
[----:B------:R-:W-:-:S05]  /*0530*/  LOP3.LUT R9, R6, 0xf, RZ, 0xc0, !PT ;  /* 0x0000000f06097812 */ /* 0x000fca00078ec0ff */
[----:B------:R1:W-:Y:S02]  /*0540*/  STG.E.U8 desc[UR6][R4.64+0x2], R9 ;  /* 0x0000020904007986 */ /* 0x0003e4000c101106 */
.L_x_52:
[----:B------:R-:W-:Y:S05]  /*0550*/  BSYNC.RECONVERGENT B0 ;  /* 0x0000000000007941 */ /* 0x000fea0003800200 */
.L_x_51:
[----:B------:R-:W-:-:S05]  /*0560*/  VIADD R0, R0, 0x2 ;  /* 0x0000000200007836 */ /* 0x000fca0000000000 */
[----:B------:R-:W-:-:S13]  /*0570*/  ISETP.GE.AND P0, PT, R0, UR5, PT ;  /* 0x0000000500007c0c */ /* 0x000fda000bf06270 */
[----:B------:R-:W-:Y:S05]  /*0580*/  @P0 EXIT ;  /* 0x000000000000094d */ /* 0x000fea0003800000 */
[----:B------:R-:W2:Y:S04]  /*0590*/  LDG.E.U8 R2, desc[UR6][R2.64+0x2] ;  /* 0x0000020602027981 */ /* 0x000ea8000c1e1100 */
[----:B-1----:R1:W5:Y:S01]  /*05a0*/  LDG.E.U8 R9, desc[UR6][R4.64+0x2] ;  /* 0x0000020604097981 */ /* 0x002362000c1e1100 */
[----:B------:R-:W-:Y:S01]  /*05b0*/  BSSY.RECONVERGENT B0, `(.L_x_55) ;  /* 0x0000012000007945 */ /* 0x000fe20003800200 */
[----:B------:R-:W-:Y:S01]  /*05c0*/  IMAD.MOV.U32 R6, RZ, RZ, 0x3ff ;  /* 0x000003ffff067424 */ /* 0x000fe200078e00ff */
[----:B--2---:R-:W-:-:S05]  /*05d0*/  I2FP.F32.U32 R0, R2 ;  /* 0x0000000200007245 */ /* 0x004fca0000201000 */
[----:B------:R-:W-:-:S05]  /*05e0*/  FMUL R0, R0, 4.0117645263671875 ;  /* 0x4080606000007820 */ /* 0x000fca0000400000 */
[----:B------:R-:W-:-:S13]  /*05f0*/  FSETP.GT.AND P0, PT, R0, 1023, PT ;  /* 0x447fc0000000780b */ /* 0x000fda0003f04000 */
[----:B-1----:R-:W-:Y:S05]  /*0600*/  @P0 BRA `(.L_x_56) ;  /* 0x0000000000300947 */ /* 0x002fea0003800000 */
        /* <DEDUP_REMOVED lines=12> */
.L_x_56:
[----:B------:R-:W-:Y:S05]  /*06d0*/  BSYNC.RECONVERGENT B0 ;  /* 0x0000000000007941 */ /* 0x000fea0003800200 */
.L_x_55:
[C---:B------:R-:W-:Y:S01]  /*06e0*/  LOP3.LUT R0, R6.reuse, 0xffff, RZ, 0xc0, !PT ;  /* 0x0000ffff06007812 */ /* 0x040fe200078ec0ff */
[----:B------:R-:W-:-:S03]  /*06f0*/  IMAD.SHL.U32 R6, R6, 0x10, RZ ;  /* 0x0000001006067824 */ /* 0x000fc600078e00ff */
[----:B------:R-:W-:Y:S02]  /*0700*/  SHF.R.U32.HI R0, RZ, 0x4, R0 ;  /* 0x00000004ff007819 */ /* 0x000fe40000011600 */
[----:B-----5:R-:W-:Y:S02]  /*0710*/  LOP3.LUT R3, R6, R9, RZ, 0xfc, !PT ;  /* 0x0000000906037212 */ /* 0x020fe400078efcff */
[----:B0-----:R-:W-:-:S03]  /*0720*/  LOP3.LUT R7, R0, 0x3f, RZ, 0xc0, !PT ;  /* 0x0000003f00077812 */ /* 0x001fc600078ec0ff */
[----:B------:R-:W-:Y:S04]  /*0730*/  STG.E.U8 desc[UR6][R4.64+0x2], R3 ;  /* 0x0000020304007986 */ /* 0x000fe8000c101106 */
[----:B------:R-:W-:Y:S01]  /*0740*/  STG.E.U8 desc[UR6][R4.64+0x3], R7 ;  /* 0x0000030704007986 */ /* 0x000fe2000c101106 */
[----:B------:R-:W-:Y:S05]  /*0750*/  EXIT ;  /* 0x000000000000794d */ /* 0x000fea0003800000 */
.L_x_57:
        /* <DEDUP_REMOVED lines=10> */
.L_x_62:


//--------------------- .nv.shared.reserved.0     --------------------------
	.section	.nv.shared.reserved.0,"aw",@nobits
	.weak		__nv_reservedSMEM_offset_0_alias
	.size		__nv_reservedSMEM_offset_0_alias, 0, 64
	.other		__nv_reservedSMEM_offset_0_alias,@"STO_CUDA_RESERVED_SHARED STV_DEFAULT"
__nv_reservedSMEM_offset_0_alias:
	.zero		0
	.zero		64


//--------------------- .nv.constant0.generate_bayerGB8p_kernel --------------------------
	.section	.nv.constant0.generate_bayerGB8p_kernel,"a",@progbits
	.sectionflags	@""
	.align	4
.nv.constant0.generate_bayerGB8p_kernel:
	.zero		908


//--------------------- .nv.constant0.bayer8p_to_T_R12_PK_ISP_kernel --------------------------
	.section	.nv.constant0.bayer8p_to_T_R12_PK_ISP_kernel,"a",@progbits
	.sectionflags	@""
	.align	4
.nv.constant0.bayer8p_to_T_R12_PK_ISP_kernel:
	.zero		924


//--------------------- .nv.constant0.bayer8p_to_10p_kernel --------------------------
	.section	.nv.constant0.bayer8p_to_10p_kernel,"a",@progbits
	.sectionflags	@""
	.align	4
.nv.constant0.bayer8p_to_10p_kernel:
	.zero		924


//--------------------- .nv.constant0.bayer8p_to_T_X2Rc10Rb10Ra10_kernel --------------------------
	.section	.nv.constant0.bayer8p_to_T_X2Rc10Rb10Ra10_kernel,"a",@progbits
	.sectionflags	@""
	.align	4
.nv.constant0.bayer8p_to_T_X2Rc10Rb10Ra10_kernel:
	.zero		924


//--------------------- SYMBOLS --------------------------

	.type		.nv.reservedSmem.offset0,@object
	.size		.nv.reservedSmem.offset0,0x4
